def gluon_mma(
    a_ptr,
    b_ptr,
    c_ptr,
    M: gl.constexpr,
    N: gl.constexpr,
    K: gl.constexpr,
    BLK_A: gl.constexpr,
    BLK_B: gl.constexpr,
    SHARED_A: gl.constexpr,
    SHARED_B: gl.constexpr,
    ACC_LAYOUT: gl.constexpr,
    TMEM_LAYOUT: gl.constexpr,
    USE_TCGEN05: gl.constexpr,
    IS_ASYNC: gl.constexpr,
):
    offs_m = gl.arange(0, M, layout=gl.SliceLayout(1, BLK_A))
    offs_ka = gl.arange(0, K, layout=gl.SliceLayout(0, BLK_A))
    offs_kb = gl.arange(0, K, layout=gl.SliceLayout(1, BLK_B))
    offs_n = gl.arange(0, N, layout=gl.SliceLayout(0, BLK_B))
    a = gl.load(a_ptr + offs_m[:, None] * K + offs_ka[None, :])
    b = gl.load(b_ptr + offs_kb[:, None] * N + offs_n[None, :])
    a_smem = gl.allocate_shared_memory(a.dtype, [M, K], SHARED_A, a)
    b_smem = gl.allocate_shared_memory(b.dtype, [K, N], SHARED_B, b)

    if USE_TCGEN05:
        fence_async_shared()
        bar = gl.allocate_shared_memory(gl.int64, [1], mbarrier.MBarrierLayout())
        mbarrier.init(bar, count=1)
        acc_tmem = allocate_tensor_memory(gl.float32, [M, N], TMEM_LAYOUT)
        tcgen05_mma(a_smem, b_smem, acc_tmem, use_acc=False)
        tcgen05_commit(bar)
        mbarrier.wait(bar, phase=0)
        mbarrier.invalidate(bar)
        acc = acc_tmem.load(ACC_LAYOUT)
    else:
        acc = gl.zeros([M, N], dtype=gl.float32, layout=ACC_LAYOUT)
        acc = hopper.warpgroup_mma(a_smem, b_smem, acc, is_async=IS_ASYNC)
        if IS_ASYNC:
            acc = hopper.warpgroup_mma_wait(num_outstanding=0, deps=[acc])

    out_layout: gl.constexpr = gl.BlockedLayout(
        [1, 1], [1, 32], [gl.num_warps(), 1], [1, 0]
    )
    acc = gl.convert_layout(acc, out_layout)
    offs_cm = gl.arange(0, M, layout=gl.SliceLayout(1, out_layout))
    offs_cn = gl.arange(0, N, layout=gl.SliceLayout(0, out_layout))
    gl.store(c_ptr + offs_cm[:, None] * N + offs_cn[None, :], acc)

# config = {"BLOCK_K": 32, "BLOCK_M": 64, "BLOCK_N": 256, "arch": "sm_90", "dtype": "fp16", "is_async": 1, "num_warps": 4}
# arch = sm_90


// ===== COMPILED SASS (sm_90a) =====

	.target	sm_90a

	.elftype	@"ET_EXEC"


//--------------------- .note.nv.tkinfo           --------------------------
	.section	.note.nv.tkinfo,"",@"SHT_NOTE"
	.sectionflags	@"SHF_NOTE_NV_TKINFO"
	.tkinfo
        /*0018*/ 	.word	0x00000002
        /*0030*/ 	.string	""
        /*0030*/ 	.string	"ptxas"
        /*0030*/ 	.string	"Cuda compilation tools, release 13.0, V13.0.88"
        /*0030*/ 	.string	"Build cuda_13.0.r13.0/compiler.36424714_0"
        /*0030*/ 	.string	"-v  -suppress-debug-info  -lineinfo  -arch sm_90a "



//--------------------- .note.nv.cuinfo           --------------------------
	.section	.note.nv.cuinfo,"",@"SHT_NOTE"
	.sectionflags	@"SHF_NOTE_NV_CUINFO"
        /*0018*/ 	.short	0x0002
        /*001a*/ 	.short	0x005a
        /*001c*/ 	.short	0x0082
	.zero		2


//--------------------- .nv.info                  --------------------------
	.section	.nv.info,"",@"SHT_CUDA_INFO"
	.align	4


	//----- nvinfo : EIATTR_REGCOUNT
	.align		4
        /*0000*/ 	.byte	0x04, 0x2f
        /*0002*/ 	.short	(.L_1 - .L_0)
	.align		4
.L_0:
        /*0004*/ 	.word	index@(gluon_mma)
        /*0008*/ 	.word	0x000000b2


	//----- nvinfo : EIATTR_FRAME_SIZE
	.align		4
.L_1:
        /*000c*/ 	.byte	0x04, 0x11
        /*000e*/ 	.short	(.L_3 - .L_2)
	.align		4
.L_2:
        /*0010*/ 	.word	index@(gluon_mma)
        /*0014*/ 	.word	0x00000000


	//----- nvinfo : EIATTR_MIN_STACK_SIZE
	.align		4
.L_3:
        /*0018*/ 	.byte	0x04, 0x12
        /*001a*/ 	.short	(.L_5 - .L_4)
	.align		4
.L_4:
        /*001c*/ 	.word	index@(gluon_mma)
        /*0020*/ 	.word	0x00000000
.L_5:


//--------------------- .nv.compat                --------------------------
	.section	.nv.compat,"",@"SHT_CUDA_COMPAT_INFO"
	.align	4
        /*0000*/ 	.byte	0x02, 0x09, 0x01, 0x00, 0x02, 0x02, 0x04, 0x00, 0x02, 0x05, 0x05, 0x00, 0x03, 0x07, 0x01, 0x01
        /*0010*/ 	.byte	0x02, 0x03, 0x00, 0x00, 0x02, 0x06, 0x01, 0x00, 0x04, 0x0b, 0x08, 0x00, 0x00, 0x00, 0x00, 0x00
        /*0020*/ 	.byte	0x00, 0x00, 0x00, 0x00


//--------------------- .nv.info.gluon_mma        --------------------------
	.section	.nv.info.gluon_mma,"",@"SHT_CUDA_INFO"
	.sectionflags	@""
	.align	4


	//----- nvinfo : EIATTR_CUDA_API_VERSION
	.align		4
        /*0000*/ 	.byte	0x04, 0x37
        /*0002*/ 	.short	(.L_7 - .L_6)
.L_6:
        /*0004*/ 	.word	0x00000082


	//----- nvinfo : EIATTR_KPARAM_INFO
	.align		4
.L_7:
        /*0008*/ 	.byte	0x04, 0x17
        /*000a*/ 	.short	(.L_9 - .L_8)
.L_8:
        /*000c*/ 	.word	0x00000000
        /*0010*/ 	.short	0x0004
        /*0012*/ 	.short	0x0020
        /*0014*/ 	.byte	0x00, 0xf4, 0x21, 0x00


	//----- nvinfo : EIATTR_KPARAM_INFO
	.align		4
.L_9:
        /*0018*/ 	.byte	0x04, 0x17
        /*001a*/ 	.short	(.L_11 - .L_10)
.L_10:
        /*001c*/ 	.word	0x00000000
        /*0020*/ 	.short	0x0003
        /*0022*/ 	.short	0x0018
        /*0024*/ 	.byte	0x00, 0xf4, 0x21, 0x00


	//----- nvinfo : EIATTR_KPARAM_INFO
	.align		4
.L_11:
        /*0028*/ 	.byte	0x04, 0x17
        /*002a*/ 	.short	(.L_13 - .L_12)
.L_12:
        /*002c*/ 	.word	0x00000000
        /*0030*/ 	.short	0x0002
        /*0032*/ 	.short	0x0010
        /*0034*/ 	.byte	0x00, 0xf4, 0x21, 0x00


	//----- nvinfo : EIATTR_KPARAM_INFO
	.align		4
.L_13:
        /*0038*/ 	.byte	0x04, 0x17
        /*003a*/ 	.short	(.L_15 - .L_14)
.L_14:
        /*003c*/ 	.word	0x00000000
        /*0040*/ 	.short	0x0001
        /*0042*/ 	.short	0x0008
        /*0044*/ 	.byte	0x00, 0xf4, 0x21, 0x00


	//----- nvinfo : EIATTR_KPARAM_INFO
	.align		4
.L_15:
        /*0048*/ 	.byte	0x04, 0x17
        /*004a*/ 	.short	(.L_17 - .L_16)
.L_16:
        /*004c*/ 	.word	0x00000000
        /*0050*/ 	.short	0x0000
        /*0052*/ 	.short	0x0000
        /*0054*/ 	.byte	0x00, 0xf4, 0x21, 0x00


	//----- nvinfo : EIATTR_SPARSE_MMA_MASK
	.align		4
.L_17:
        /*0058*/ 	.byte	0x03, 0x50
        /*005a*/ 	.short	0x0000


	//----- nvinfo : EIATTR_MAXREG_COUNT
	.align		4
        /*005c*/ 	.byte	0x03, 0x1b
        /*005e*/ 	.short	0x00ff


	//----- nvinfo : EIATTR_NUM_BARRIERS
	.align		4
        /*0060*/ 	.byte	0x02, 0x4c
        /*0062*/ 	.byte	0x01
	.zero		1


	//----- nvinfo : EIATTR_MERCURY_ISA_VERSION
	.align		4
        /*0064*/ 	.byte	0x03, 0x5f
        /*0066*/ 	.short	0x0101


	//----- nvinfo : EIATTR_EXIT_INSTR_OFFSETS
	.align		4
        /*0068*/ 	.byte	0x04, 0x1c
        /*006a*/ 	.short	(.L_19 - .L_18)


	//   ....[0]....
.L_18:
        /*006c*/ 	.word	0x00002ce0


	//----- nvinfo : EIATTR_REQNTID
	.align		4
.L_19:
        /*0070*/ 	.byte	0x04, 0x10
        /*0072*/ 	.short	(.L_21 - .L_20)
.L_20:
        /*0074*/ 	.word	0x00000080
        /*0078*/ 	.word	0x00000001
        /*007c*/ 	.word	0x00000001


	//----- nvinfo : EIATTR_CBANK_PARAM_SIZE
	.align		4
.L_21:
        /*0080*/ 	.byte	0x03, 0x19
        /*0082*/ 	.short	0x0028


	//----- nvinfo : EIATTR_PARAM_CBANK
	.align		4
        /*0084*/ 	.byte	0x04, 0x0a
        /*0086*/ 	.short	(.L_23 - .L_22)
	.align		4
.L_22:
        /*0088*/ 	.word	index@(.nv.constant0.gluon_mma)
        /*008c*/ 	.short	0x0210
        /*008e*/ 	.short	0x0028


	//----- nvinfo : EIATTR_SW_WAR
	.align		4
.L_23:
        /*0090*/ 	.byte	0x04, 0x36
        /*0092*/ 	.short	(.L_25 - .L_24)
.L_24:
        /*0094*/ 	.word	0x00000008
.L_25:


//--------------------- .nv.callgraph             --------------------------
	.section	.nv.callgraph,"",@"SHT_CUDA_CALLGRAPH"
	.align	4
	.sectionentsize	8
	.align		4
        /*0000*/ 	.word	0x00000000
	.align		4
        /*0004*/ 	.word	0xffffffff
	.align		4
        /*0008*/ 	.word	0x00000000
	.align		4
        /*000c*/ 	.word	0xfffffffe
	.align		4
        /*0010*/ 	.word	0x00000000
	.align		4
        /*0014*/ 	.word	0xfffffffd
	.align		4
        /*0018*/ 	.word	0x00000000
	.align		4
        /*001c*/ 	.word	0xfffffffc


//--------------------- .text.gluon_mma           --------------------------
	.section	.text.gluon_mma,"ax",@progbits
	.align	128
        .global         gluon_mma
        .type           gluon_mma,@function
        .size           gluon_mma,(.L_x_1 - gluon_mma)
        .other          gluon_mma,@"STO_CUDA_ENTRY STV_DEFAULT"
gluon_mma:
.text.gluon_mma:
[----:B------:R-:W-:Y:S01]  /*0000*/  LDC R1, c[0x0][0x28] ;  /* 0x00000a00ff017b82 */ /* 0x000fe20000000800 */
[----:B------:R-:W0:Y:S07]  /*0010*/  S2R R0, SR_TID.X ;  /* 0x0000000000007919 */ /* 0x000e2e0000002100 */
[----:B------:R-:W1:Y:S01]  /*0020*/  LDC.64 R66, c[0x0][0x210] ;  /* 0x00008400ff427b82 */ /* 0x000e620000000a00 */
[----:B------:R-:W-:Y:S01]  /*0030*/  ULDC.64 UR14, c[0x0][0x208] ;  /* 0x00008200000e7ab9 */ /* 0x000fe20000000a00 */
[----:B0-----:R-:W-:-:S02]  /*0040*/  SHF.R.U32.HI R5, RZ, 0x5, R0 ;  /* 0x00000005ff057819 */ /* 0x001fc40000011600 */
[----:B------:R-:W-:Y:S02]  /*0050*/  LOP3.LUT R35, R0, 0x60, RZ, 0xc0, !PT ;  /* 0x0000006000237812 */ /* 0x000fe400078ec0ff */
[----:B------:R-:W-:Y:S02]  /*0060*/  SGXT.U32 R5, R5, 0x2 ;  /* 0x000000020505781a */ /* 0x000fe40000000000 */
[-C--:B-1----:R-:W-:Y:S02]  /*0070*/  LEA R36, P0, R35, R66.reuse, 0x1 ;  /* 0x0000004223247211 */ /* 0x082fe400078008ff */
[C---:B------:R-:W-:Y:S02]  /*0080*/  LOP3.LUT R31, R5.reuse, 0x8, RZ, 0xfc, !PT ;  /* 0x00000008051f7812 */ /* 0x040fe400078efcff */
[----:B------:R-:W-:Y:S02]  /*0090*/  LOP3.LUT R33, R5, 0x4, RZ, 0xfc, !PT ;  /* 0x0000000405217812 */ /* 0x000fe400078efcff */
[C---:B------:R-:W-:Y:S01]  /*00a0*/  LEA R38, P3, R31.reuse, R66, 0x6 ;  /* 0x000000421f267211 */ /* 0x040fe200078630ff */
[----:B------:R-:W-:Y:S01]  /*00b0*/  IMAD.SHL.U32 R6, R31, 0x20, RZ ;  /* 0x000000201f067824 */ /* 0x000fe200078e00ff */
[----:B------:R-:W-:-:S02]  /*00c0*/  SHF.L.U32 R2, R33, 0x5, RZ ;  /* 0x0000000521027819 */ /* 0x000fc400000006ff */
[----:B------:R-:W-:Y:S02]  /*00d0*/  LOP3.LUT R27, R5, 0x10, RZ, 0xfc, !PT ;  /* 0x00000010051b7812 */ /* 0x000fe400078efcff */
[-C--:B------:R-:W-:Y:S02]  /*00e0*/  LEA.HI.X R39, R6, R67.reuse, RZ, 0x1, P3 ;  /* 0x0000004306277211 */ /* 0x080fe400018f0cff */
[----:B------:R-:W-:Y:S01]  /*00f0*/  LEA R48, P3, R33, R66, 0x6 ;  /* 0x0000004221307211 */ /* 0x000fe200078630ff */
[----:B------:R-:W-:Y:S01]  /*0100*/  IMAD.SHL.U32 R10, R27, 0x20, RZ ;  /* 0x000000201b0a7824 */ /* 0x000fe200078e00ff */
[C---:B------:R-:W-:Y:S02]  /*0110*/  LOP3.LUT R23, R5.reuse, 0x18, RZ, 0xfc, !PT ;  /* 0x0000001805177812 */ /* 0x040fe400078efcff */
[----:B------:R-:W-:Y:S02]  /*0120*/  LEA.HI.X R49, R2, R67, RZ, 0x1, P3 ;  /* 0x0000004302317211 */ /* 0x000fe400018f0cff */
[----:B------:R-:W0:Y:S01]  /*0130*/  LDC.64 R2, c[0x0][0x218] ;  /* 0x00008600ff027b82 */ /* 0x000e220000000a00 */
[----:B------:R-:W-:Y:S01]  /*0140*/  LOP3.LUT R15, R5, 0x28, RZ, 0xfc, !PT ;  /* 0x00000028050f7812 */ /* 0x000fe200078efcff */
[----:B------:R-:W-:Y:S01]  /*0150*/  IMAD.SHL.U32 R14, R23, 0x20, RZ ;  /* 0x00000020170e7824 */ /* 0x000fe200078e00ff */
[----:B------:R-:W-:-:S02]  /*0160*/  LOP3.LUT R29, R5, 0xc, RZ, 0xfc, !PT ;  /* 0x0000000c051d7812 */ /* 0x000fc400078efcff */
[----:B------:R-:W-:Y:S01]  /*0170*/  LOP3.LUT R25, R5, 0x14, RZ, 0xfc, !PT ;  /* 0x0000001405197812 */ /* 0x000fe200078efcff */
[----:B------:R-:W-:Y:S01]  /*0180*/  IMAD.SHL.U32 R22, R15, 0x20, RZ ;  /* 0x000000200f167824 */ /* 0x000fe200078e00ff */
[-C--:B------:R-:W-:Y:S01]  /*0190*/  LEA R40, P4, R27, R66.reuse, 0x6 ;  /* 0x000000421b287211 */ /* 0x080fe200078830ff */
[----:B------:R-:W-:Y:S01]  /*01a0*/  IMAD.SHL.U32 R8, R29, 0x20, RZ ;  /* 0x000000201d087824 */ /* 0x000fe200078e00ff */
[----:B------:R-:W-:Y:S01]  /*01b0*/  LEA R42, P5, R23, R66, 0x6 ;  /* 0x00000042172a7211 */ /* 0x000fe200078a30ff */
[----:B------:R-:W-:Y:S01]  /*01c0*/  IMAD.SHL.U32 R12, R25, 0x20, RZ ;  /* 0x00000020190c7824 */ /* 0x000fe200078e00ff */
[----:B------:R-:W-:Y:S02]  /*01d0*/  LOP3.LUT R19, R5, 0x20, RZ, 0xfc, !PT ;  /* 0x0000002005137812 */ /* 0x000fe400078efcff */
[----:B------:R-:W-:Y:S02]  /*01e0*/  LOP3.LUT R4, R0, 0x1f, RZ, 0xc0, !PT ;  /* 0x0000001f00047812 */ /* 0x000fe400078ec0ff */
[----:B------:R-:W-:-:S02]  /*01f0*/  LEA.HI.X R37, R35, R67, RZ, 0x1, P0 ;  /* 0x0000004323257211 */ /* 0x000fc400000f0cff */
[C---:B------:R-:W-:Y:S01]  /*0200*/  LOP3.LUT R11, R5.reuse, 0x30, RZ, 0xfc, !PT ;  /* 0x00000030050b7812 */ /* 0x040fe200078efcff */
[C---:B------:R-:W-:Y:S01]  /*0210*/  IMAD.WIDE.U32 R38, R4.reuse, 0x2, R38 ;  /* 0x0000000204267825 */ /* 0x040fe200078e0026 */
[C---:B------:R-:W-:Y:S02]  /*0220*/  LOP3.LUT R7, R5.reuse, 0x38, RZ, 0xfc, !PT ;  /* 0x0000003805077812 */ /* 0x040fe400078efcff */
[----:B------:R-:W-:Y:S01]  /*0230*/  LOP3.LUT R21, R5, 0x1c, RZ, 0xfc, !PT ;  /* 0x0000001c05157812 */ /* 0x000fe200078efcff */
[----:B------:R-:W-:Y:S01]  /*0240*/  IMAD.WIDE.U32 R36, R4, 0x2, R36 ;  /* 0x0000000204247825 */ /* 0x000fe200078e0024 */
[-C--:B------:R-:W-:Y:S02]  /*0250*/  LEA.HI.X R41, R10, R67.reuse, RZ, 0x1, P4 ;  /* 0x000000430a297211 */ /* 0x080fe400020f0cff */
[----:B------:R-:W-:Y:S01]  /*0260*/  LEA.HI.X R43, R14, R67, RZ, 0x1, P5 ;  /* 0x000000430e2b7211 */ /* 0x000fe200028f0cff */
[----:B------:R-:W-:Y:S01]  /*0270*/  IMAD.SHL.U32 R26, R11, 0x20, RZ ;  /* 0x000000200b1a7824 */ /* 0x000fe200078e00ff */
[----:B------:R-:W-:Y:S01]  /*0280*/  SHF.L.U32 R18, R19, 0x5, RZ ;  /* 0x0000000513127819 */ /* 0x000fe200000006ff */
[----:B------:R-:W-:Y:S01]  /*0290*/  IMAD.SHL.U32 R30, R7, 0x20, RZ ;  /* 0x00000020071e7824 */ /* 0x000fe200078e00ff */
[-C--:B------:R-:W-:Y:S01]  /*02a0*/  LEA R44, P6, R19, R66.reuse, 0x6 ;  /* 0x00000042132c7211 */ /* 0x080fe200078c30ff */
[----:B------:R-:W-:Y:S01]  /*02b0*/  IMAD.SHL.U32 R16, R21, 0x20, RZ ;  /* 0x0000002015107824 */ /* 0x000fe200078e00ff */
[-C--:B------:R-:W-:Y:S01]  /*02c0*/  LEA R46, P0, R15, R66.reuse, 0x6 ;  /* 0x000000420f2e7211 */ /* 0x080fe200078030ff */
[----:B------:R1:W2:Y:S01]  /*02d0*/  LDG.E.U16 R6, desc[UR14][R36.64] ;  /* 0x0000000e24067981 */ /* 0x0002a2000c1e1500 */
[----:B------:R-:W-:-:S02]  /*02e0*/  LEA R50, P4, R29, R66, 0x6 ;  /* 0x000000421d327211 */ /* 0x000fc400078830ff */
[-C--:B------:R-:W-:Y:S02]  /*02f0*/  LEA R56, P5, R25, R66.reuse, 0x6 ;  /* 0x0000004219387211 */ /* 0x080fe400078a30ff */
[C---:B------:R-:W-:Y:S02]  /*0300*/  LOP3.LUT R17, R5.reuse, 0x24, RZ, 0xfc, !PT ;  /* 0x0000002405117812 */ /* 0x040fe400078efcff */
[----:B------:R-:W-:Y:S02]  /*0310*/  LOP3.LUT R13, R5, 0x2c, RZ, 0xfc, !PT ;  /* 0x0000002c050d7812 */ /* 0x000fe400078efcff */
[----:B------:R-:W-:Y:S02]  /*0320*/  LEA R52, P1, R11, R66, 0x6 ;  /* 0x000000420b347211 */ /* 0x000fe400078230ff */
[-C--:B------:R-:W-:Y:S01]  /*0330*/  LEA.HI.X R45, R18, R67.reuse, RZ, 0x1, P6 ;  /* 0x00000043122d7211 */ /* 0x080fe200030f0cff */
[----:B------:R-:W-:Y:S01]  /*0340*/  IMAD.SHL.U32 R24, R13, 0x20, RZ ;  /* 0x000000200d187824 */ /* 0x000fe200078e00ff */
[----:B------:R-:W-:-:S02]  /*0350*/  LEA.HI.X R47, R22, R67, RZ, 0x1, P0 ;  /* 0x00000043162f7211 */ /* 0x000fc400000f0cff */
[-C--:B------:R-:W-:Y:S02]  /*0360*/  LEA.HI.X R51, R8, R67.reuse, RZ, 0x1, P4 ;  /* 0x0000004308337211 */ /* 0x080fe400020f0cff */
[----:B------:R-:W-:Y:S01]  /*0370*/  LEA.HI.X R57, R12, R67, RZ, 0x1, P5 ;  /* 0x000000430c397211 */ /* 0x000fe200028f0cff */
[----:B------:R3:W4:Y:S01]  /*0380*/  LDG.E.U16 R8, desc[UR14][R38.64] ;  /* 0x0000000e26087981 */ /* 0x000722000c1e1500 */
[----:B------:R-:W-:Y:S02]  /*0390*/  SHF.L.U32 R20, R17, 0x5, RZ ;  /* 0x0000000511147819 */ /* 0x000fe400000006ff */
[-C--:B------:R-:W-:Y:S02]  /*03a0*/  LEA R54, P2, R7, R66.reuse, 0x6 ;  /* 0x0000004207367211 */ /* 0x080fe400078430ff */
[-C--:B------:R-:W-:Y:S02]  /*03b0*/  LEA R58, P6, R21, R66.reuse, 0x6 ;  /* 0x00000042153a7211 */ /* 0x080fe400078c30ff */
[----:B------:R-:W-:-:S02]  /*03c0*/  LEA R60, P0, R17, R66, 0x6 ;  /* 0x00000042113c7211 */ /* 0x000fc400078030ff */
[C---:B------:R-:W-:Y:S01]  /*03d0*/  LOP3.LUT R9, R5.reuse, 0x34, RZ, 0xfc, !PT ;  /* 0x0000003405097812 */ /* 0x040fe200078efcff */
[----:B-1----:R-:W-:Y:S01]  /*03e0*/  IMAD.WIDE.U32 R36, R4, 0x2, R48 ;  /* 0x0000000204247825 */ /* 0x002fe200078e0030 */
[----:B------:R-:W-:Y:S02]  /*03f0*/  LOP3.LUT R5, R5, 0x3c, RZ, 0xfc, !PT ;  /* 0x0000003c05057812 */ /* 0x000fe400078efcff */
[-C--:B------:R-:W-:Y:S01]  /*0400*/  LEA.HI.X R53, R26, R67.reuse, RZ, 0x1, P1 ;  /* 0x000000431a357211 */ /* 0x080fe200008f0cff */
[----:B---3--:R-:W-:Y:S01]  /*0410*/  IMAD.WIDE.U32 R38, R4, 0x2, R50 ;  /* 0x0000000204267825 */ /* 0x008fe200078e0032 */
[----:B------:R-:W-:Y:S01]  /*0420*/  LEA R62, P1, R13, R66, 0x6 ;  /* 0x000000420d3e7211 */ /* 0x000fe200078230ff */
[----:B------:R-:W3:Y:S01]  /*0430*/  LDG.E.U16 R22, desc[UR14][R36.64] ;  /* 0x0000000e24167981 */ /* 0x000ee2000c1e1500 */
[-C--:B------:R-:W-:Y:S01]  /*0440*/  LEA.HI.X R55, R30, R67.reuse, RZ, 0x1, P2 ;  /* 0x000000431e377211 */ /* 0x080fe200010f0cff */
[----:B------:R-:W-:Y:S01]  /*0450*/  IMAD.WIDE.U32 R48, R4, 0x2, R56 ;  /* 0x0000000204307825 */ /* 0x000fe200078e0038 */
[----:B------:R-:W-:-:S02]  /*0460*/  LEA.HI.X R59, R16, R67, RZ, 0x1, P6 ;  /* 0x00000043103b7211 */ /* 0x000fc400030f0cff */
[-C--:B------:R-:W-:Y:S01]  /*0470*/  LEA.HI.X R61, R20, R67.reuse, RZ, 0x1, P0 ;  /* 0x00000043143d7211 */ /* 0x080fe200000f0cff */
[----:B------:R-:W-:Y:S01]  /*0480*/  IMAD.SHL.U32 R28, R9, 0x20, RZ ;  /* 0x00000020091c7824 */ /* 0x000fe200078e00ff */
[----:B------:R-:W-:Y:S01]  /*0490*/  SHF.L.U32 R30, R35, 0x3, RZ ;  /* 0x00000003231e7819 */ /* 0x000fe200000006ff */
[----:B------:R-:W-:Y:S01]  /*04a0*/  IMAD.SHL.U32 R32, R5, 0x20, RZ ;  /* 0x0000002005207824 */ /* 0x000fe200078e00ff */
[----:B0-----:R-:W-:Y:S01]  /*04b0*/  LEA R56, P0, R35, R2, 0x4 ;  /* 0x0000000223387211 */ /* 0x001fe200078020ff */
[C---:B------:R-:W-:Y:S01]  /*04c0*/  IMAD.WIDE.U32 R42, R4.reuse, 0x2, R42 ;  /* 0x00000002042a7825 */ /* 0x040fe200078e002a */
[-C--:B------:R-:W-:Y:S02]  /*04d0*/  LEA R64, P2, R9, R66.reuse, 0x6 ;  /* 0x0000004209407211 */ /* 0x080fe400078430ff */
[----:B------:R-:W-:Y:S01]  /*04e0*/  LEA R66, P3, R5, R66, 0x6 ;  /* 0x0000004205427211 */ /* 0x000fe200078630ff */
[----:B------:R-:W-:Y:S01]  /*04f0*/  IMAD.WIDE.U32 R50, R4, 0x2, R58 ;  /* 0x0000000204327825 */ /* 0x000fe200078e003a */
[----:B------:R-:W-:Y:S01]  /*0500*/  LEA.HI.X R63, R24, R67, RZ, 0x1, P1 ;  /* 0x00000043183f7211 */ /* 0x000fe200008f0cff */
[----:B------:R-:W5:Y:S01]  /*0510*/  LDG.E.U16 R12, desc[UR14][R42.64] ;  /* 0x0000000e2a0c7981 */ /* 0x000f62000c1e1500 */
[----:B------:R-:W-:Y:S01]  /*0520*/  LEA.HI.X R57, R30, R3, RZ, 0x1, P0 ;  /* 0x000000031e397211 */ /* 0x000fe200000f0cff */
[----:B------:R-:W-:Y:S01]  /*0530*/  IMAD.SHL.U32 R34, R33, 0x100, RZ ;  /* 0x0000010021227824 */ /* 0x000fe200078e00ff */
[-C--:B------:R-:W-:Y:S01]  /*0540*/  LEA.HI.X R65, R28, R67.reuse, RZ, 0x1, P2 ;  /* 0x000000431c417211 */ /* 0x080fe200010f0cff */
[----:B------:R0:W3:Y:S01]  /*0550*/  LDG.E.U16 R24, desc[UR14][R38.64] ;  /* 0x0000000e26187981 */ /* 0x0000e2000c1e1500 */
[----:B------:R-:W-:Y:S01]  /*0560*/  IMAD.WIDE.U32 R40, R4, 0x2, R40 ;  /* 0x0000000204287825 */ /* 0x000fe200078e0028 */
[----:B------:R-:W-:-:S02]  /*0570*/  LEA.HI.X R67, R32, R67, RZ, 0x1, P3 ;  /* 0x0000004320437211 */ /* 0x000fc400018f0cff */
[----:B------:R1:W3:Y:S01]  /*0580*/  LDG.E.U16 R32, desc[UR14][R48.64] ;  /* 0x0000000e30207981 */ /* 0x0002e2000c1e1500 */
[----:B------:R-:W-:-:S03]  /*0590*/  IMAD.WIDE.U32 R52, R4, 0x2, R52 ;  /* 0x0000000204347825 */ /* 0x000fc600078e0034 */
[----:B------:R1:W3:Y:S01]  /*05a0*/  LDG.E.U16 R42, desc[UR14][R50.64] ;  /* 0x0000000e322a7981 */ /* 0x0002e2000c1e1500 */
[-C--:B0-----:R-:W-:Y:S01]  /*05b0*/  LEA R38, P0, R33, R2.reuse, 0x9 ;  /* 0x0000000221267211 */ /* 0x081fe200078048ff */
[----:B------:R-:W-:Y:S02]  /*05c0*/  IMAD.SHL.U32 R28, R31, 0x100, RZ ;  /* 0x000001001f1c7824 */ /* 0x000fe400078e00ff */
[----:B------:R0:W2:Y:S01]  /*05d0*/  LDG.E.U16 R10, desc[UR14][R40.64] ;  /* 0x0000000e280a7981 */ /* 0x0000a2000c1e1500 */
[----:B------:R-:W-:Y:S01]  /*05e0*/  IMAD.SHL.U32 R26, R29, 0x100, RZ ;  /* 0x000001001d1a7824 */ /* 0x000fe200078e00ff */
[-C--:B-1----:R-:W-:Y:S02]  /*05f0*/  LEA R48, P1, R31, R2.reuse, 0x9 ;  /* 0x000000021f307211 */ /* 0x082fe400078248ff */
[-C--:B------:R-:W-:Y:S01]  /*0600*/  LEA.HI.X R39, R34, R3.reuse, RZ, 0x1, P0 ;  /* 0x0000000322277211 */ /* 0x080fe200000f0cff */
[----:B------:R-:W-:Y:S01]  /*0610*/  IMAD.WIDE.U32 R46, R4, 0x2, R46 ;  /* 0x00000002042e7825 */ /* 0x000fe200078e002e */
[----:B------:R-:W-:Y:S01]  /*0620*/  LEA R50, P0, R29, R2, 0x9 ;  /* 0x000000021d327211 */ /* 0x000fe200078048ff */
[----:B------:R1:W3:Y:S01]  /*0630*/  LDG.E.U16 R18, desc[UR14][R52.64] ;  /* 0x0000000e34127981 */ /* 0x0002e2000c1e1500 */
[-C--:B------:R-:W-:Y:S01]  /*0640*/  LEA.HI.X R49, R28, R3.reuse, RZ, 0x1, P1 ;  /* 0x000000031c317211 */ /* 0x080fe200008f0cff */
[----:B------:R-:W-:Y:S01]  /*0650*/  IMAD.WIDE.U32 R44, R4, 0x2, R44 ;  /* 0x00000002042c7825 */ /* 0x000fe200078e002c */
[----:B------:R-:W-:Y:S01]  /*0660*/  LEA.HI.X R51, R26, R3, RZ, 0x1, P0 ;  /* 0x000000031a337211 */ /* 0x000fe200000f0cff */
[----:B------:R1:W3:Y:S02]  /*0670*/  LDG.E.U16 R16, desc[UR14][R46.64] ;  /* 0x0000000e2e107981 */ /* 0x0002e4000c1e1500 */
[----:B0-----:R-:W-:-:S02]  /*0680*/  IMAD.WIDE.U32 R40, R4, 0x2, R60 ;  /* 0x0000000204287825 */ /* 0x001fc400078e003c */
[----:B------:R0:W3:Y:S02]  /*0690*/  LDG.E.U16 R14, desc[UR14][R44.64] ;  /* 0x0000000e2c0e7981 */ /* 0x0000e4000c1e1500 */
[C---:B-1----:R-:W-:Y:S02]  /*06a0*/  IMAD.WIDE.U32 R52, R4.reuse, 0x2, R66 ;  /* 0x0000000204347825 */ /* 0x042fe400078e0042 */
[----:B------:R1:W3:Y:S02]  /*06b0*/  LDG.E.U16 R43, desc[UR14][R40.64] ;  /* 0x0000000e282b7981 */ /* 0x0002e4000c1e1500 */
[C---:B------:R-:W-:Y:S02]  /*06c0*/  IMAD.WIDE.U32 R38, R4.reuse, 0x2, R38 ;  /* 0x0000000204267825 */ /* 0x040fe400078e0026 */
[----:B------:R1:W3:Y:S02]  /*06d0*/  LDG.E.U16 R58, desc[UR14][R52.64] ;  /* 0x0000000e343a7981 */ /* 0x0002e4000c1e1500 */
[----:B------:R-:W-:-:S02]  /*06e0*/  IMAD.WIDE.U32 R54, R4, 0x2, R54 ;  /* 0x0000000204367825 */ /* 0x000fc400078e0036 */
[----:B------:R-:W3:Y:S02]  /*06f0*/  LDG.E.U16 R66, desc[UR14][R38.64+0x80] ;  /* 0x0000800e26427981 */ /* 0x000ee4000c1e1500 */
[C---:B------:R-:W-:Y:S02]  /*0700*/  IMAD.WIDE.U32 R46, R4.reuse, 0x2, R64 ;  /* 0x00000002042e7825 */ /* 0x040fe400078e0040 */
[----:B------:R-:W3:Y:S02]  /*0710*/  LDG.E.U16 R65, desc[UR14][R38.64+0x40] ;  /* 0x0000400e26417981 */ /* 0x000ee4000c1e1500 */
[C---:B0-----:R-:W-:Y:S02]  /*0720*/  IMAD.WIDE.U32 R44, R4.reuse, 0x2, R62 ;  /* 0x00000002042c7825 */ /* 0x041fe400078e003e */
[----:B------:R-:W3:Y:S02]  /*0730*/  LDG.E.U16 R67, desc[UR14][R38.64+0xc0] ;  /* 0x0000c00e26437981 */ /* 0x000ee4000c1e1500 */
[----:B-1----:R-:W-:-:S02]  /*0740*/  IMAD.WIDE.U32 R40, R4, 0x2, R48 ;  /* 0x0000000204287825 */ /* 0x002fc400078e0030 */
[----:B------:R-:W3:Y:S02]  /*0750*/  LDG.E.U16 R49, desc[UR14][R38.64] ;  /* 0x0000000e26317981 */ /* 0x000ee4000c1e1500 */
[C---:B------:R-:W-:Y:S02]  /*0760*/  IMAD.WIDE.U32 R36, R4.reuse, 0x2, R56 ;  /* 0x0000000204247825 */ /* 0x040fe400078e0038 */
[----:B------:R-:W3:Y:S02]  /*0770*/  LDG.E.U16 R68, desc[UR14][R38.64+0x100] ;  /* 0x0001000e26447981 */ /* 0x000ee4000c1e1500 */
[----:B------:R-:W-:Y:S01]  /*0780*/  IMAD.WIDE.U32 R52, R4, 0x2, R50 ;  /* 0x0000000204347825 */ /* 0x000fe200078e0032 */
[----:B------:R-:W-:Y:S01]  /*0790*/  SHF.L.U32 R50, R27, 0x8, RZ ;  /* 0x000000081b327819 */ /* 0x000fe200000006ff */
[----:B------:R-:W3:Y:S02]  /*07a0*/  LDG.E.U16 R69, desc[UR14][R38.64+0x140] ;  /* 0x0001400e26457981 */ /* 0x000ee4000c1e1500 */
[----:B------:R-:W-:-:S02]  /*07b0*/  IMAD.SHL.U32 R48, R25, 0x100, RZ ;  /* 0x0000010019307824 */ /* 0x000fc400078e00ff */
[----:B------:R-:W3:Y:S04]  /*07c0*/  LDG.E.U16 R70, desc[UR14][R38.64+0x180] ;  /* 0x0001800e26467981 */ /* 0x000ee8000c1e1500 */
[----:B------:R0:W3:Y:S04]  /*07d0*/  LDG.E.U16 R71, desc[UR14][R38.64+0x1c0] ;  /* 0x0001c00e26477981 */ /* 0x0000e8000c1e1500 */
[----:B------:R1:W3:Y:S04]  /*07e0*/  LDG.E.U16 R20, desc[UR14][R54.64] ;  /* 0x0000000e36147981 */ /* 0x0002e8000c1e1500 */
[----:B------:R1:W3:Y:S01]  /*07f0*/  LDG.E.U16 R47, desc[UR14][R46.64] ;  /* 0x0000000e2e2f7981 */ /* 0x0002e2000c1e1500 */
[----:B0-----:R-:W-:-:S03]  /*0800*/  LEA R38, P0, R27, R2, 0x9 ;  /* 0x000000021b267211 */ /* 0x001fc600078048ff */
[----:B------:R0:W3:Y:S01]  /*0810*/  LDG.E.U16 R45, desc[UR14][R44.64] ;  /* 0x0000000e2c2d7981 */ /* 0x0000e2000c1e1500 */
[----:B-1----:R-:W-:-:S03]  /*0820*/  LEA R54, P1, R25, R2, 0x9 ;  /* 0x0000000219367211 */ /* 0x002fc600078248ff */
[----:B------:R-:W3:Y:S01]  /*0830*/  LDG.E.U16 R56, desc[UR14][R36.64] ;  /* 0x0000000e24387981 */ /* 0x000ee2000c1e1500 */
[-C--:B------:R-:W-:Y:S01]  /*0840*/  LEA.HI.X R39, R50, R3.reuse, RZ, 0x1, P0 ;  /* 0x0000000332277211 */ /* 0x080fe200000f0cff */
[----:B------:R-:W-:Y:S01]  /*0850*/  IMAD.SHL.U32 R46, R23, 0x100, RZ ;  /* 0x00000100172e7824 */ /* 0x000fe200078e00ff */
[----:B------:R-:W-:Y:S01]  /*0860*/  LEA.HI.X R55, R48, R3, RZ, 0x1, P1 ;  /* 0x0000000330377211 */ /* 0x000fe200008f0cff */
[----:B------:R-:W3:Y:S01]  /*0870*/  LDG.E.U16 R57, desc[UR14][R36.64+0x40] ;  /* 0x0000400e24397981 */ /* 0x000ee2000c1e1500 */
[----:B0-----:R-:W-:-:S03]  /*0880*/  IMAD.SHL.U32 R44, R21, 0x100, RZ ;  /* 0x00000100152c7824 */ /* 0x001fc600078e00ff */
[----:B------:R-:W3:Y:S04]  /*0890*/  LDG.E.U16 R59, desc[UR14][R36.64+0x80] ;  /* 0x0000800e243b7981 */ /* 0x000ee8000c1e1500 */
[----:B------:R-:W3:Y:S04]  /*08a0*/  LDG.E.U16 R60, desc[UR14][R36.64+0xc0] ;  /* 0x0000c00e243c7981 */ /* 0x000ee8000c1e1500 */
[----:B------:R-:W3:Y:S04]  /*08b0*/  LDG.E.U16 R61, desc[UR14][R36.64+0x100] ;  /* 0x0001000e243d7981 */ /* 0x000ee8000c1e1500 */
[----:B------:R-:W3:Y:S04]  /*08c0*/  LDG.E.U16 R62, desc[UR14][R36.64+0x140] ;  /* 0x0001400e243e7981 */ /* 0x000ee8000c1e1500 */
[----:B------:R-:W3:Y:S04]  /*08d0*/  LDG.E.U16 R63, desc[UR14][R36.64+0x180] ;  /* 0x0001800e243f7981 */ /* 0x000ee8000c1e1500 */
[----:B------:R0:W3:Y:S04]  /*08e0*/  LDG.E.U16 R64, desc[UR14][R36.64+0x1c0] ;  /* 0x0001c00e24407981 */ /* 0x0000e8000c1e1500 */
[----:B------:R-:W3:Y:S04]  /*08f0*/  LDG.E.U16 R51, desc[UR14][R40.64] ;  /* 0x0000000e28337981 */ /* 0x000ee8000c1e1500 */
[----:B------:R-:W3:Y:S01]  /*0900*/  LDG.E.U16 R72, desc[UR14][R40.64+0x40] ;  /* 0x0000400e28487981 */ /* 0x000ee2000c1e1500 */
[----:B0-----:R-:W-:-:S02]  /*0910*/  LEA R36, P0, R23, R2, 0x9 ;  /* 0x0000000217247211 */ /* 0x001fc400078048ff */
[----:B------:R-:W-:Y:S01]  /*0920*/  LEA R2, P1, R21, R2, 0x9 ;  /* 0x0000000215027211 */ /* 0x000fe200078248ff */
[----:B------:R-:W3:Y:S01]  /*0930*/  LDG.E.U16 R73, desc[UR14][R40.64+0x80] ;  /* 0x0000800e28497981 */ /* 0x000ee2000c1e1500 */
[-C--:B------:R-:W-:Y:S02]  /*0940*/  LEA.HI.X R37, R46, R3.reuse, RZ, 0x1, P0 ;  /* 0x000000032e257211 */ /* 0x080fe400000f0cff */
[----:B------:R-:W-:Y:S01]  /*0950*/  LEA.HI.X R3, R44, R3, RZ, 0x1, P1 ;  /* 0x000000032c037211 */ /* 0x000fe200008f0cff */
[----:B------:R-:W3:Y:S04]  /*0960*/  LDG.E.U16 R74, desc[UR14][R40.64+0xc0] ;  /* 0x0000c00e284a7981 */ /* 0x000ee8000c1e1500 */
[----:B------:R-:W3:Y:S01]  /*0970*/  LDG.E.U16 R75, desc[UR14][R40.64+0x100] ;  /* 0x0001000e284b7981 */ /* 0x000ee2000c1e1500 */
[----:B------:R-:W-:-:S03]  /*0980*/  IMAD.WIDE.U32 R36, R4, 0x2, R36 ;  /* 0x0000000204247825 */ /* 0x000fc600078e0024 */
[----:B------:R-:W3:Y:S01]  /*0990*/  LDG.E.U16 R76, desc[UR14][R40.64+0x140] ;  /* 0x0001400e284c7981 */ /* 0x000ee2000c1e1500 */
[----:B------:R-:W-:-:S03]  /*09a0*/  IMAD.WIDE.U32 R2, R4, 0x2, R2 ;  /* 0x0000000204027825 */ /* 0x000fc600078e0002 */
[----:B------:R-:W3:Y:S04]  /*09b0*/  LDG.E.U16 R77, desc[UR14][R40.64+0x180] ;  /* 0x0001800e284d7981 */ /* 0x000ee8000c1e1500 */
[----:B------:R0:W3:Y:S04]  /*09c0*/  LDG.E.U16 R78, desc[UR14][R40.64+0x1c0] ;  /* 0x0001c00e284e7981 */ /* 0x0000e8000c1e1500 */
[----:B------:R-:W3:Y:S04]  /*09d0*/  LDG.E.U16 R79, desc[UR14][R52.64] ;  /* 0x0000000e344f7981 */ /* 0x000ee8000c1e1500 */
[----:B------:R-:W3:Y:S01]  /*09e0*/  LDG.E.U16 R80, desc[UR14][R52.64+0x40] ;  /* 0x0000400e34507981 */ /* 0x000ee2000c1e1500 */
[----:B0-----:R-:W-:-:S03]  /*09f0*/  IMAD.WIDE.U32 R40, R4, 0x2, R38 ;  /* 0x0000000204287825 */ /* 0x001fc600078e0026 */
[----:B------:R-:W3:Y:S01]  /*0a00*/  LDG.E.U16 R81, desc[UR14][R52.64+0x80] ;  /* 0x0000800e34517981 */ /* 0x000ee2000c1e1500 */
[----:B------:R-:W-:-:S03]  /*0a10*/  IMAD.WIDE.U32 R38, R4, 0x2, R54 ;  /* 0x0000000204267825 */ /* 0x000fc600078e0036 */
[----:B------:R-:W3:Y:S04]  /*0a20*/  LDG.E.U16 R82, desc[UR14][R52.64+0xc0] ;  /* 0x0000c00e34527981 */ /* 0x000ee8000c1e1500 */
        /* <DEDUP_REMOVED lines=27> */
[----:B------:R0:W3:Y:S04]  /*0be0*/  LDG.E.U16 R104, desc[UR14][R36.64+0x1c0] ;  /* 0x0001c00e24687981 */ /* 0x0000e8000c1e1500 */
[----:B------:R-:W3:Y:S04]  /*0bf0*/  LDG.E.U16 R105, desc[UR14][R2.64] ;  /* 0x0000000e02697981 */ /* 0x000ee8000c1e1500 */
[----:B------:R-:W3:Y:S04]  /*0c00*/  LDG.E.U16 R38, desc[UR14][R2.64+0x40] ;  /* 0x0000400e02267981 */ /* 0x000ee8000c1e1500 */
[----:B------:R-:W3:Y:S04]  /*0c10*/  LDG.E.U16 R39, desc[UR14][R2.64+0x80] ;  /* 0x0000800e02277981 */ /* 0x000ee8000c1e1500 */
[----:B------:R-:W3:Y:S04]  /*0c20*/  LDG.E.U16 R106, desc[UR14][R2.64+0xc0] ;  /* 0x0000c00e026a7981 */ /* 0x000ee8000c1e1500 */
[----:B------:R-:W3:Y:S04]  /*0c30*/  LDG.E.U16 R107, desc[UR14][R2.64+0x100] ;  /* 0x0001000e026b7981 */ /* 0x000ee8000c1e1500 */
[----:B------:R-:W3:Y:S04]  /*0c40*/  LDG.E.U16 R108, desc[UR14][R2.64+0x140] ;  /* 0x0001400e026c7981 */ /* 0x000ee8000c1e1500 */
[----:B------:R-:W3:Y:S04]  /*0c50*/  LDG.E.U16 R109, desc[UR14][R2.64+0x180] ;  /* 0x0001800e026d7981 */ /* 0x000ee8000c1e1500 */
[----:B------:R1:W3:Y:S01]  /*0c60*/  LDG.E.U16 R110, desc[UR14][R2.64+0x1c0] ;  /* 0x0001c00e026e7981 */ /* 0x0002e2000c1e1500 */
[----:B------:R-:W4:Y:S01]  /*0c70*/  S2UR UR13, SR_CgaCtaId ;  /* 0x00000000000d79c3 */ /* 0x000f220000008800 */
[----:B------:R-:W-:-:S02]  /*0c80*/  SHF.R.S32.HI R111, RZ, 0x6, R0 ;  /* 0x00000006ff6f7819 */ /* 0x000fc40000011400 */
[C---:B0-----:R-:W-:Y:S02]  /*0c90*/  SHF.L.U32 R36, R0.reuse, 0x5, RZ ;  /* 0x0000000500247819 */ /* 0x041fe400000006ff */
[----:B------:R-:W-:Y:S01]  /*0ca0*/  SGXT R37, R111, 0x1 ;  /* 0x000000016f25781a */ /* 0x000fe20000000200 */
[----:B------:R-:W-:Y:S01]  /*0cb0*/  IMAD.SHL.U32 R113, R0, 0x100, RZ ;  /* 0x0000010000717824 */ /* 0x000fe200078e00ff */
[----:B------:R-:W-:Y:S01]  /*0cc0*/  LOP3.LUT R111, R36, 0x60, RZ, 0xc0, !PT ;  /* 0x00000060246f7812 */ /* 0x000fe200078ec0ff */
[C---:B------:R-:W-:Y:S01]  /*0cd0*/  IMAD.SHL.U32 R36, R0.reuse, 0x2, RZ ;  /* 0x0000000200247824 */ /* 0x040fe200078e00ff */
[----:B------:R-:W-:Y:S01]  /*0ce0*/  LOP3.LUT R37, R37, 0x90, RZ, 0xc0, !PT ;  /* 0x0000009025257812 */ /* 0x000fe200078ec0ff */
[----:B------:R-:W-:Y:S01]  /*0cf0*/  IMAD.SHL.U32 R112, R0, 0x10, RZ ;  /* 0x0000001000707824 */ /* 0x000fe200078e00ff */
[----:B------:R-:W-:Y:S02]  /*0d00*/  LOP3.LUT R113, R113, 0x1800, RZ, 0xc0, !PT ;  /* 0x0000180071717812 */ /* 0x000fe400078ec0ff */
[----:B------:R-:W-:-:S02]  /*0d10*/  LOP3.LUT R37, R37, 0x7e, R36, 0x78, !PT ;  /* 0x0000007e25257812 */ /* 0x000fc400078e7824 */
[--C-:B-1----:R-:W-:Y:S02]  /*0d20*/  SHF.R.S32.HI R2, RZ, 0x2, R0.reuse ;  /* 0x00000002ff027819 */ /* 0x102fe40000011400 */
[----:B------:R-:W-:Y:S02]  /*0d30*/  LEA R36, R35, R4, 0x1 ;  /* 0x0000000423247211 */ /* 0x000fe400078e08ff */
[----:B------:R-:W-:Y:S02]  /*0d40*/  SHF.R.S32.HI R3, RZ, 0x5, R0 ;  /* 0x00000005ff037819 */ /* 0x000fe40000011400 */
[--C-:B------:R-:W-:Y:S02]  /*0d50*/  LOP3.LUT R111, R111, 0x780, R112.reuse, 0xf8, !PT ;  /* 0x000007806f6f7812 */ /* 0x100fe400078ef870 */
[----:B------:R-:W-:Y:S01]  /*0d60*/  LOP3.LUT R113, R113, 0x70, R112, 0xf8, !PT ;  /* 0x0000007071717812 */ /* 0x000fe200078ef870 */
[----:B------:R-:W-:Y:S01]  /*0d70*/  UMOV UR4, 0x400 ;  /* 0x0000040000047882 */ /* 0x000fe20000000000 */
[----:B------:R-:W-:Y:S01]  /*0d80*/  LOP3.LUT R112, R0, 0x40, RZ, 0xc0, !PT ;  /* 0x0000004000707812 */ /* 0x000fe200078ec0ff */
[----:B------:R-:W-:Y:S01]  /*0d90*/  IMAD.SHL.U32 R36, R36, 0x2, RZ ;  /* 0x0000000224247824 */ /* 0x000fe200078e00ff */
[----:B------:R-:W-:Y:S01]  /*0da0*/  SGXT R0, R2, 0x1 ;  /* 0x000000010200781a */ /* 0x000fe20000000200 */
[----:B----4-:R-:W-:Y:S01]  /*0db0*/  ULEA UR13, UR13, UR4, 0x18 ;  /* 0x000000040d0d7291 */ /* 0x010fe2000f8ec03f */
[----:B------:R-:W-:-:S02]  /*0dc0*/  SGXT R2, R3, 0x1 ;  /* 0x000000010302781a */ /* 0x000fc40000000200 */
[----:B------:R-:W-:-:S04]  /*0dd0*/  SHF.R.U32.HI R3, RZ, 0x1, R35 ;  /* 0x00000001ff037819 */ /* 0x000fc80000011623 */
[----:B------:R-:W-:Y:S02]  /*0de0*/  LOP3.LUT R36, R36, R3, RZ, 0x3c, !PT ;  /* 0x0000000324247212 */ /* 0x000fe400078e3cff */
[----:B------:R-:W-:Y:S01]  /*0df0*/  LOP3.LUT R3, R37, 0x20, RZ, 0x3c, !PT ;  /* 0x0000002025037812 */ /* 0x000fe200078e3cff */
[----:B------:R-:W-:Y:S04]  /*0e00*/  STS.U16 [R37+UR13+0x4200], R8 ;  /* 0x0042000825007988 */ /* 0x000fe8000800040d */
[----:B--2---:R-:W-:Y:S04]  /*0e10*/  STS.U16 [R37+UR13+0x4400], R10 ;  /* 0x0044000a25007988 */ /* 0x004fe8000800040d */
[----:B-----5:R-:W-:Y:S04]  /*0e20*/  STS.U16 [R37+UR13+0x4600], R12 ;  /* 0x0046000c25007988 */ /* 0x020fe8000800040d */
[----:B---3--:R-:W-:Y:S04]  /*0e30*/  STS.U16 [R37+UR13+0x4800], R14 ;  /* 0x0048000e25007988 */ /* 0x008fe8000800040d */
[----:B------:R-:W-:Y:S04]  /*0e40*/  STS.U16 [R37+UR13+0x4a00], R16 ;  /* 0x004a001025007988 */ /* 0x000fe8000800040d */
[----:B------:R-:W-:Y:S04]  /*0e50*/  STS.U16 [R37+UR13+0x4c00], R18 ;  /* 0x004c001225007988 */ /* 0x000fe8000800040d */
[----:B------:R-:W-:Y:S04]  /*0e60*/  STS.U16 [R37+UR13+0x4000], R6 ;  /* 0x0040000625007988 */ /* 0x000fe8000800040d */
[----:B------:R-:W-:Y:S04]  /*0e70*/  STS.U16 [R37+UR13+0x4e00], R20 ;  /* 0x004e001425007988 */ /* 0x000fe8000800040d */
[----:B------:R-:W-:Y:S04]  /*0e80*/  STS.U16 [R3+UR13+0x4700], R42 ;  /* 0x0047002a03007988 */ /* 0x000fe8000800040d */
[----:B------:R0:W-:Y:S02]  /*0e90*/  STS.U16 [R3+UR13+0x4900], R43 ;  /* 0x0049002b03007988 */ /* 0x0001e4000800040d */
[----:B0-----:R-:W0:Y:S02]  /*0ea0*/  LDC.64 R42, c[0x0][0x220] ;  /* 0x00008800ff2a7b82 */ /* 0x001e240000000a00 */
[----:B------:R-:W-:Y:S04]  /*0eb0*/  STS.U16 [R3+UR13+0x4100], R22 ;  /* 0x0041001603007988 */ /* 0x000fe8000800040d */
[----:B------:R1:W-:Y:S04]  /*0ec0*/  STS.U16 [R3+UR13+0x4300], R24 ;  /* 0x0043001803007988 */ /* 0x0003e8000800040d */
[----:B------:R-:W-:Y:S04]  /*0ed0*/  STS.U16 [R3+UR13+0x4500], R32 ;  /* 0x0045002003007988 */ /* 0x000fe8000800040d */
[----:B------:R-:W-:Y:S04]  /*0ee0*/  STS.U16 [R3+UR13+0x4b00], R45 ;  /* 0x004b002d03007988 */ /* 0x000fe8000800040d */
[----:B------:R-:W-:Y:S04]  /*0ef0*/  STS.U16 [R3+UR13+0x4d00], R47 ;  /* 0x004d002f03007988 */ /* 0x000fe8000800040d */
[----:B------:R-:W-:Y:S04]  /*0f00*/  STS.U16 [R3+UR13+0x4f00], R58 ;  /* 0x004f003a03007988 */ /* 0x000fe8000800040d */
[----:B------:R-:W-:Y:S04]  /*0f10*/  STS.U16 [R36+UR13], R56 ;  /* 0x0000003824007988 */ /* 0x000fe8000800040d */
[----:B------:R-:W-:Y:S04]  /*0f20*/  STS.U16 [R36+UR13+0x40], R57 ;  /* 0x0000403924007988 */ /* 0x000fe8000800040d */
        /* <DEDUP_REMOVED lines=61> */
[----:B------:R2:W-:Y:S01]  /*1300*/  STS.U16 [R36+UR13+0x3e00], R110 ;  /* 0x003e006e24007988 */ /* 0x0005e2000800040d */
[----:B0-----:R-:W-:-:S02]  /*1310*/  LEA R174, P0, R35, R42, 0x5 ;  /* 0x0000002a23ae7211 */ /* 0x001fc400078028ff */
[-C--:B------:R-:W-:Y:S01]  /*1320*/  LEA R172, P3, R33, R42.reuse, 0xa ;  /* 0x0000002a21ac7211 */ /* 0x080fe200078650ff */
[----:B------:R-:W-:Y:S01]  /*1330*/  UIADD3 UR4, UR13, 0x4000, URZ ;  /* 0x000040000d047890 */ /* 0x000fe2000fffe03f */
[-C--:B------:R-:W-:Y:S01]  /*1340*/  LEA.HI.X R175, R30, R43.reuse, RZ, 0x2, P0 ;  /* 0x0000002b1eaf7211 */ /* 0x080fe200000f14ff */
[----:B------:R-:W-:Y:S01]  /*1350*/  USHF.R.U32.HI UR6, URZ, 0x4, UR13 ;  /* 0x000000043f067899 */ /* 0x000fe2000801160d */
[----:B------:R-:W-:Y:S01]  /*1360*/  IMAD.SHL.U32 R12, R19, 0x100, RZ ;  /* 0x00000100130c7824 */ /* 0x000fe200078e00ff */
[-C--:B------:R-:W-:Y:S02]  /*1370*/  LEA R168, P5, R29, R42.reuse, 0xa ;  /* 0x0000002a1da87211 */ /* 0x080fe400078a50ff */
[----:B------:R-:W-:Y:S02]  /*1380*/  LEA.HI.X R173, R34, R43, RZ, 0x2, P3 ;  /* 0x0000002b22ad7211 */ /* 0x000fe400018f14ff */
[-C--:B------:R-:W-:Y:S02]  /*1390*/  LEA R170, P4, R31, R42.reuse, 0xa ;  /* 0x0000002a1faa7211 */ /* 0x080fe400078850ff */
[----:B------:R-:W-:-:S02]  /*13a0*/  LEA R166, P6, R27, R42, 0xa ;  /* 0x0000002a1ba67211 */ /* 0x000fc400078c50ff */
[-C--:B------:R-:W-:Y:S02]  /*13b0*/  LEA R164, P0, R25, R42.reuse, 0xa ;  /* 0x0000002a19a47211 */ /* 0x080fe400078050ff */
[-C--:B------:R-:W-:Y:S02]  /*13c0*/  LEA R162, P1, R23, R42.reuse, 0xa ;  /* 0x0000002a17a27211 */ /* 0x080fe400078250ff */
[-C--:B------:R-:W-:Y:S02]  /*13d0*/  LEA R160, P2, R21, R42.reuse, 0xa ;  /* 0x0000002a15a07211 */ /* 0x080fe400078450ff */
[----:B------:R-:W-:Y:S01]  /*13e0*/  LEA R158, P3, R19, R42, 0xa ;  /* 0x0000002a139e7211 */ /* 0x000fe200078650ff */
[----:B------:R-:W-:Y:S01]  /*13f0*/  USHF.R.U32.HI UR4, URZ, 0x4, UR4 ;  /* 0x000000043f047899 */ /* 0x000fe20008011604 */
[-C--:B------:R-:W-:Y:S01]  /*1400*/  LEA.HI.X R169, R26, R43.reuse, RZ, 0x2, P5 ;  /* 0x0000002b1aa97211 */ /* 0x080fe200028f14ff */
[----:B------:R-:W-:Y:S01]  /*1410*/  USGXT.U32 UR6, UR6, 0xe ;  /* 0x0000000e0606789a */ /* 0x000fe20008000000 */
[----:B------:R-:W-:Y:S01]  /*1420*/  IMAD.SHL.U32 R14, R17, 0x100, RZ ;  /* 0x00000100110e7824 */ /* 0x000fe200078e00ff */
[----:B-1----:R-:W-:Y:S01]  /*1430*/  SHF.L.U32 R24, R7, 0x8, RZ ;  /* 0x0000000807187819 */ /* 0x002fe200000006ff */
[----:B------:R-:W-:Y:S01]  /*1440*/  IMAD.SHL.U32 R18, R13, 0x100, RZ ;  /* 0x000001000d127824 */ /* 0x000fe200078e00ff */
[-C--:B------:R-:W-:Y:S01]  /*1450*/  LEA.HI.X R171, R28, R43.reuse, RZ, 0x2, P4 ;  /* 0x0000002b1cab7211 */ /* 0x080fe200020f14ff */
[----:B------:R-:W-:Y:S01]  /*1460*/  IMAD.SHL.U32 R20, R11, 0x100, RZ ;  /* 0x000001000b147824 */ /* 0x000fe200078e00ff */
[-C--:B------:R-:W-:Y:S01]  /*1470*/  LEA.HI.X R167, R50, R43.reuse, RZ, 0x2, P6 ;  /* 0x0000002b32a77211 */ /* 0x080fe200030f14ff */
[----:B------:R-:W-:Y:S01]  /*1480*/  IMAD.SHL.U32 R22, R9, 0x100, RZ ;  /* 0x0000010009167824 */ /* 0x000fe200078e00ff */
[-C--:B------:R-:W-:Y:S01]  /*1490*/  LEA.HI.X R165, R48, R43.reuse, RZ, 0x2, P0 ;  /* 0x0000002b30a57211 */ /* 0x080fe200000f14ff */
[----:B------:R-:W-:Y:S01]  /*14a0*/  IMAD.SHL.U32 R26, R5, 0x100, RZ ;  /* 0x00000100051a7824 */ /* 0x000fe200078e00ff */
[----:B------:R-:W-:-:S02]  /*14b0*/  LEA.HI.X R163, R46, R43, RZ, 0x2, P1 ;  /* 0x0000002b2ea37211 */ /* 0x000fc400008f14ff */
[-C--:B------:R-:W-:Y:S02]  /*14c0*/  LEA.HI.X R161, R44, R43.reuse, RZ, 0x2, P2 ;  /* 0x0000002b2ca17211 */ /* 0x080fe400010f14ff */
[----:B------:R-:W-:Y:S02]  /*14d0*/  LEA.HI.X R159, R12, R43, RZ, 0x2, P3 ;  /* 0x0000002b0c9f7211 */ /* 0x000fe400018f14ff */
[----:B------:R-:W-:Y:S02]  /*14e0*/  SHF.L.U32 R16, R15, 0x8, RZ ;  /* 0x000000080f107819 */ /* 0x000fe400000006ff */
[-C--:B------:R-:W-:Y:S02]  /*14f0*/  LEA R156, P4, R17, R42.reuse, 0xa ;  /* 0x0000002a119c7211 */ /* 0x080fe400078850ff */
[-C--:B------:R-:W-:Y:S02]  /*1500*/  LEA R154, P5, R15, R42.reuse, 0xa ;  /* 0x0000002a0f9a7211 */ /* 0x080fe400078a50ff */
[----:B------:R-:W-:-:S02]  /*1510*/  LEA R152, P6, R13, R42, 0xa ;  /* 0x0000002a0d987211 */ /* 0x000fc400078c50ff */
[-C--:B------:R-:W-:Y:S02]  /*1520*/  LEA R10, P0, R11, R42.reuse, 0xa ;  /* 0x0000002a0b0a7211 */ /* 0x080fe400078050ff */
[-C--:B------:R-:W-:Y:S02]  /*1530*/  LEA R8, P1, R9, R42.reuse, 0xa ;  /* 0x0000002a09087211 */ /* 0x080fe400078250ff */
[-C--:B------:R-:W-:Y:S02]  /*1540*/  LEA R6, P2, R7, R42.reuse, 0xa ;  /* 0x0000002a07067211 */ /* 0x080fe400078450ff */
[----:B------:R-:W-:Y:S01]  /*1550*/  LEA R12, P3, R5, R42, 0xa ;  /* 0x0000002a050c7211 */ /* 0x000fe200078650ff */
[----:B------:R-:W-:Y:S02]  /*1560*/  USGXT.U32 UR4, UR4, 0xe ;  /* 0x0000000e0404789a */ /* 0x000fe40008000000 */
[----:B------:R-:W-:Y:S01]  /*1570*/  ULOP3.LUT UR8, UR6, 0x1000000, URZ, 0xfc, !UPT ;  /* 0x0100000006087892 */ /* 0x000fe2000f8efc3f */
[----:B------:R-:W-:-:S02]  /*1580*/  R2UR UR12, R112 ;  /* 0x00000000700c72ca */ /* 0x000fc400000e0000 */
[----:B------:R-:W-:Y:S02]  /*1590*/  LOP3.LUT R0, R111, 0x2010, R0, 0xf8, !PT ;  /* 0x000020106f007812 */ /* 0x000fe400078ef800 */
[----:B------:R-:W-:Y:S02]  /*15a0*/  LOP3.LUT R2, R113, 0x2010, R2, 0x78, !PT ;  /* 0x0000201071027812 */ /* 0x000fe400078e7802 */
[-C--:B------:R-:W-:Y:S02]  /*15b0*/  LEA.HI.X R157, R14, R43.reuse, RZ, 0x2, P4 ;  /* 0x0000002b0e9d7211 */ /* 0x080fe400020f14ff */
[-C--:B------:R-:W-:Y:S02]  /*15c0*/  LEA.HI.X R155, R16, R43.reuse, RZ, 0x2, P5 ;  /* 0x0000002b109b7211 */ /* 0x080fe400028f14ff */
[-C--:B------:R-:W-:Y:S02]  /*15d0*/  LEA.HI.X R153, R18, R43.reuse, RZ, 0x2, P6 ;  /* 0x0000002b12997211 */ /* 0x080fe400030f14ff */
[----:B------:R-:W-:-:S02]  /*15e0*/  LEA.HI.X R11, R20, R43, RZ, 0x2, P0 ;  /* 0x0000002b140b7211 */ /* 0x000fc400000f14ff */
[-C--:B------:R-:W-:Y:S02]  /*15f0*/  LEA.HI.X R9, R22, R43.reuse, RZ, 0x2, P1 ;  /* 0x0000002b16097211 */ /* 0x080fe400008f14ff */
[-C--:B------:R-:W-:Y:S02]  /*1600*/  LEA.HI.X R7, R24, R43.reuse, RZ, 0x2, P2 ;  /* 0x0000002b18077211 */ /* 0x080fe400010f14ff */
[----:B------:R-:W-:Y:S01]  /*1610*/  LEA.HI.X R13, R26, R43, RZ, 0x2, P3 ;  /* 0x0000002b1a0d7211 */ /* 0x000fe200018f14ff */
[----:B------:R-:W-:Y:S06]  /*1620*/  BAR.SYNC.DEFER_BLOCKING 0x0 ;  /* 0x0000000000007b1d */ /* 0x000fec0000010000 */
[----:B------:R-:W-:Y:S01]  /*1630*/  UMOV UR16, UR4 ;  /* 0x0000000400107c82 */ /* 0x000fe20008000000 */
[----:B------:R-:W-:Y:S01]  /*1640*/  UMOV UR17, 0x80000020 ;  /* 0x8000002000117882 */ /* 0x000fe20000000000 */
[----:B------:R-:W-:Y:S01]  /*1650*/  UMOV UR18, UR8 ;  /* 0x0000000800127c82 */ /* 0x000fe20008000000 */
[----:B------:R-:W-:Y:S01]  /*1660*/  UMOV UR19, 0x40000040 ;  /* 0x4000004000137882 */ /* 0x000fe20000000000 */
[----:B--2---:R-:W-:-:S06]  /*1670*/  WARPGROUP.ARRIVE ;  /* 0x00000000000079c5 */ /* 0x004fcc0000000000 */
[----:B------:R-:W-:Y:S01]  /*1680*/  HGMMA.64x256x16.F32 R24, gdesc[UR16].tnspB, RZ, !UPT ;  /* 0x43e00000101879f0 */ /* 0x000fe2000c7008ff */
[----:B------:R-:W-:Y:S01]  /*1690*/  UMOV UR8, 0xfffffffe ;  /* 0xfffffffe00087882 */ /* 0x000fe20000000000 */
[----:B------:R-:W-:Y:S01]  /*16a0*/  UMOV UR9, 0x7fffffdf ;  /* 0x7fffffdf00097882 */ /* 0x000fe20000000000 */
[----:B------:R-:W-:Y:S01]  /*16b0*/  UMOV UR10, 0x1000080 ;  /* 0x01000080000a7882 */ /* 0x000fe20000000000 */
[----:B------:R-:W-:Y:S01]  /*16c0*/  UMOV UR11, 0x40000040 ;  /* 0x40000040000b7882 */ /* 0x000fe20000000000 */
[----:B------:R-:W-:Y:S01]  /*16d0*/  UMOV UR7, URZ ;  /* 0x0000003f00077c82 */ /* 0x000fe20008000000 */
[----:B------:R-:W-:Y:S01]  /*16e0*/  UMOV UR5, URZ ;  /* 0x0000003f00057c82 */ /* 0x000fe20008000000 */
[----:B------:R-:W-:Y:S02]  /*16f0*/  UIADD3.64 UR6, UR6, UR10, URZ ;  /* 0x0000000a06067297 */ /* 0x000fe4000fffe03f */
[----:B------:R-:W-:-:S15]  /*1700*/  UIADD3.64 UR4, UR4, -UR8, URZ ;  /* 0x8000000804047297 */ /* 0x000fde000fffe03f */
[----:B------:R-:W-:-:S04]  /*1710*/  NOP ;  /* 0x0000000000007918 */ /* 0x000fc80000000000 */
[----:B------:R-:W-:Y:S01]  /*1720*/  HGMMA.64x256x16.F32 R24, gdesc[UR4].tnspB, R24, gsb0 ;  /* 0x43e00000041879f0 */ /* 0x000fe20008000818 */
[----:B------:R-:W-:-:S04]  /*1730*/  IMAD.WIDE.U32 R174, R4, 0x4, R174 ;  /* 0x0000000404ae7825 */ /* 0x000fc800078e00ae */
        /* <DEDUP_REMOVED lines=14> */
[----:B------:R-:W-:Y:S01]  /*1820*/  IMAD.WIDE.U32 R4, R4, 0x4, R12 ;  /* 0x0000000404047825 */ /* 0x000fe200078e000c */
[----:B------:R-:W-:Y:S01]  /*1830*/  LOP3.LUT R3, R0, 0x10, RZ, 0x3c, !PT ;  /* 0x0000001000037812 */ /* 0x000fe200078e3cff */
[----:B------:R-:W-:Y:S01]  /*1840*/  ULEA UR12, UR12, UR13, 0x1 ;  /* 0x0000000d0c0c7291 */ /* 0x000fe2000f8e083f */
[----:B------:R-:W-:Y:S02]  /*1850*/  WARPGROUP.DEPBAR.LE gsb0, 0x0 ;  /* 0x00008000000079c5 */ /* 0x000fe40000010000 */
[----:B------:R-:W-:Y:S01]  /*1860*/  IMAD.MOV.U32 R12, RZ, RZ, R24 ;  /* 0x000000ffff0c7224 */ /* 0x000fe200078e0018 */
[----:B------:R-:W-:Y:S01]  /*1870*/  MOV R14, R40 ;  /* 0x00000028000e7202 */ /* 0x000fe20000000f00 */
[----:B------:R-:W-:Y:S02]  /*1880*/  IMAD.MOV.U32 R13, RZ, RZ, R26 ;  /* 0x000000ffff0d7224 */ /* 0x000fe400078e001a */
[----:B------:R-:W-:Y:S01]  /*1890*/  IMAD.MOV.U32 R15, RZ, RZ, R42 ;  /* 0x000000ffff0f7224 */ /* 0x000fe200078e002a */
[----:B------:R-:W-:Y:S01]  /*18a0*/  BAR.SYNC.DEFER_BLOCKING 0x0 ;  /* 0x0000000000007b1d */ /* 0x000fe20000010000 */
[----:B------:R-:W-:Y:S01]  /*18b0*/  IMAD.MOV.U32 R16, RZ, RZ, R28 ;  /* 0x000000ffff107224 */ /* 0x000fe200078e001c */
[----:B------:R-:W-:Y:S01]  /*18c0*/  MOV R18, R44 ;  /* 0x0000002c00127202 */ /* 0x000fe20000000f00 */
[----:B------:R-:W-:Y:S01]  /*18d0*/  IMAD.MOV.U32 R17, RZ, RZ, R30 ;  /* 0x000000ffff117224 */ /* 0x000fe200078e001e */
[----:B------:R-:W-:Y:S01]  /*18e0*/  MOV R22, R48 ;  /* 0x0000003000167202 */ /* 0x000fe20000000f00 */
[----:B------:R-:W-:-:S02]  /*18f0*/  IMAD.MOV.U32 R19, RZ, RZ, R46 ;  /* 0x000000ffff137224 */ /* 0x000fc400078e002e */
[----:B------:R-:W-:Y:S02]  /*1900*/  IMAD.MOV.U32 R20, RZ, RZ, R32 ;  /* 0x000000ffff147224 */ /* 0x000fe400078e0020 */
[----:B------:R-:W-:Y:S02]  /*1910*/  IMAD.MOV.U32 R21, RZ, RZ, R34 ;  /* 0x000000ffff157224 */ /* 0x000fe400078e0022 */
[----:B------:R-:W-:Y:S01]  /*1920*/  IMAD.MOV.U32 R23, RZ, RZ, R50 ;  /* 0x000000ffff177224 */ /* 0x000fe200078e0032 */
[----:B------:R-:W-:Y:S01]  /*1930*/  MOV R26, R49 ;  /* 0x00000031001a7202 */ /* 0x000fe20000000f00 */
[----:B------:R-:W-:Y:S01]  /*1940*/  IMAD.MOV.U32 R24, RZ, RZ, R33 ;  /* 0x000000ffff187224 */ /* 0x000fe200078e0021 */
[----:B------:R0:W-:Y:S04]  /*1950*/  STS.128 [R0+UR13], R12 ;  /* 0x0000000c00007988 */ /* 0x0001e80008000c0d */
[----:B------:R1:W-:Y:S04]  /*1960*/  STS.128 [R0+UR13+0x800], R16 ;  /* 0x0008001000007988 */ /* 0x0003e80008000c0d */
[----:B------:R2:W-:Y:S01]  /*1970*/  STS.128 [R0+UR13+0x1000], R20 ;  /* 0x0010001400007988 */ /* 0x0005e20008000c0d */
[----:B0-----:R-:W-:Y:S01]  /*1980*/  IMAD.MOV.U32 R12, RZ, RZ, R36 ;  /* 0x000000ffff0c7224 */ /* 0x001fe200078e0024 */
[----:B------:R-:W-:Y:S01]  /*1990*/  MOV R14, R52 ;  /* 0x00000034000e7202 */ /* 0x000fe20000000f00 */
[----:B------:R-:W-:-:S02]  /*19a0*/  IMAD.MOV.U32 R13, RZ, RZ, R38 ;  /* 0x000000ffff0d7224 */ /* 0x000fc400078e0026 */
[----:B------:R-:W-:Y:S01]  /*19b0*/  IMAD.MOV.U32 R15, RZ, RZ, R54 ;  /* 0x000000ffff0f7224 */ /* 0x000fe200078e0036 */
[----:B-1----:R-:W-:Y:S01]  /*19c0*/  MOV R18, R41 ;  /* 0x0000002900127202 */ /* 0x002fe20000000f00 */
[----:B------:R-:W-:Y:S02]  /*19d0*/  IMAD.MOV.U32 R16, RZ, RZ, R25 ;  /* 0x000000ffff107224 */ /* 0x000fe400078e0019 */
[----:B------:R-:W-:Y:S01]  /*19e0*/  IMAD.MOV.U32 R17, RZ, RZ, R27 ;  /* 0x000000ffff117224 */ /* 0x000fe200078e001b */
[----:B------:R0:W-:Y:S01]  /*19f0*/  STS.128 [R0+UR13+0x1800], R12 ;  /* 0x0018000c00007988 */ /* 0x0001e20008000c0d */
[----:B------:R-:W-:Y:S01]  /*1a00*/  IMAD.MOV.U32 R19, RZ, RZ, R43 ;  /* 0x000000ffff137224 */ /* 0x000fe200078e002b */
[----:B--2---:R-:W-:Y:S01]  /*1a10*/  MOV R22, R45 ;  /* 0x0000002d00167202 */ /* 0x004fe20000000f00 */
[----:B------:R-:W-:Y:S02]  /*1a20*/  IMAD.MOV.U32 R20, RZ, RZ, R29 ;  /* 0x000000ffff147224 */ /* 0x000fe400078e001d */
[----:B------:R-:W-:-:S02]  /*1a30*/  IMAD.MOV.U32 R21, RZ, RZ, R31 ;  /* 0x000000ffff157224 */ /* 0x000fc400078e001f */
[----:B------:R-:W-:Y:S02]  /*1a40*/  IMAD.MOV.U32 R23, RZ, RZ, R47 ;  /* 0x000000ffff177224 */ /* 0x000fe400078e002f */
[----:B------:R-:W-:Y:S02]  /*1a50*/  IMAD.MOV.U32 R25, RZ, RZ, R35 ;  /* 0x000000ffff197224 */ /* 0x000fe400078e0023 */
[----:B------:R-:W-:Y:S02]  /*1a60*/  IMAD.MOV.U32 R27, RZ, RZ, R51 ;  /* 0x000000ffff1b7224 */ /* 0x000fe400078e0033 */
[----:B0-----:R-:W-:Y:S01]  /*1a70*/  IMAD.MOV.U32 R12, RZ, RZ, R37 ;  /* 0x000000ffff0c7224 */ /* 0x001fe200078e0025 */
[----:B------:R-:W-:Y:S01]  /*1a80*/  MOV R14, R53 ;  /* 0x00000035000e7202 */ /* 0x000fe20000000f00 */
[----:B------:R-:W-:Y:S02]  /*1a90*/  IMAD.MOV.U32 R13, RZ, RZ, R39 ;  /* 0x000000ffff0d7224 */ /* 0x000fe400078e0027 */
[----:B------:R-:W-:Y:S01]  /*1aa0*/  IMAD.MOV.U32 R15, RZ, RZ, R55 ;  /* 0x000000ffff0f7224 */ /* 0x000fe200078e0037 */
[----:B------:R-:W-:Y:S04]  /*1ab0*/  STS.128 [R3+UR13], R16 ;  /* 0x0000001003007988 */ /* 0x000fe80008000c0d */
[----:B------:R-:W-:Y:S04]  /*1ac0*/  STS.128 [R3+UR13+0x800], R20 ;  /* 0x0008001403007988 */ /* 0x000fe80008000c0d */
[----:B------:R-:W-:Y:S04]  /*1ad0*/  STS.128 [R3+UR13+0x1000], R24 ;  /* 0x0010001803007988 */ /* 0x000fe80008000c0d */
[----:B------:R-:W-:Y:S01]  /*1ae0*/  STS.128 [R3+UR13+0x1800], R12 ;  /* 0x0018000c03007988 */ /* 0x000fe20008000c0d */
[----:B------:R-:W-:Y:S01]  /*1af0*/  BAR.SYNC.DEFER_BLOCKING 0x0 ;  /* 0x0000000000007b1d */ /* 0x000fe20000010000 */
[----:B------:R-:W-:Y:S01]  /*1b00*/  IMAD.MOV.U32 R44, RZ, RZ, R56 ;  /* 0x000000ffff2c7224 */ /* 0x000fe200078e0038 */
[----:B------:R-:W-:Y:S01]  /*1b10*/  MOV R46, R72 ;  /* 0x00000048002e7202 */ /* 0x000fe20000000f00 */
[----:B------:R-:W-:-:S03]  /*1b20*/  IMAD.MOV.U32 R45, RZ, RZ, R58 ;  /* 0x000000ffff2d7224 */ /* 0x000fc600078e003a */
[----:B------:R-:W0:Y:S04]  /*1b30*/  LDS.128 R36, [R2+UR12] ;  /* 0x0000000c02247984 */ /* 0x000e280008000c00 */
[----:B------:R-:W-:Y:S04]  /*1b40*/  LDS.128 R40, [R2+UR12+0x100] ;  /* 0x0001000c02287984 */ /* 0x000fe80008000c00 */
[----:B------:R-:W-:Y:S04]  /*1b50*/  LDS.128 R32, [R2+UR12+0x200] ;  /* 0x0002000c02207984 */ /* 0x000fe80008000c00 */
[----:B------:R-:W-:Y:S04]  /*1b60*/  LDS.128 R28, [R2+UR12+0x300] ;  /* 0x0003000c021c7984 */ /* 0x000fe80008000c00 */
[----:B------:R-:W-:Y:S04]  /*1b70*/  LDS.128 R20, [R2+UR12+0x400] ;  /* 0x0004000c02147984 */ /* 0x000fe80008000c00 */
[----:B------:R-:W-:Y:S04]  /*1b80*/  LDS.128 R12, [R2+UR12+0x500] ;  /* 0x0005000c020c7984 */ /* 0x000fe80008000c00 */
[----:B------:R-:W-:Y:S04]  /*1b90*/  LDS.128 R24, [R2+UR12+0x600] ;  /* 0x0006000c02187984 */ /* 0x000fe80008000c00 */
[----:B------:R-:W-:Y:S01]  /*1ba0*/  LDS.128 R16, [R2+UR12+0x700] ;  /* 0x0007000c02107984 */ /* 0x000fe20008000c00 */
        /* <DEDUP_REMOVED lines=15> */
[----:B-1----:R-:W-:Y:S01]  /*1ca0*/  IMAD.MOV.U32 R44, RZ, RZ, R68 ;  /* 0x000000ffff2c7224 */ /* 0x002fe200078e0044 */
[----:B------:R-:W-:Y:S01]  /*1cb0*/  MOV R46, R84 ;  /* 0x00000054002e7202 */ /* 0x000fe20000000f00 */
[----:B------:R-:W-:-:S02]  /*1cc0*/  IMAD.MOV.U32 R45, RZ, RZ, R70 ;  /* 0x000000ffff2d7224 */ /* 0x000fc400078e0046 */
[----:B------:R-:W-:Y:S01]  /*1cd0*/  IMAD.MOV.U32 R47, RZ, RZ, R86 ;  /* 0x000000ffff2f7224 */ /* 0x000fe200078e0056 */
[----:B--2---:R-:W-:Y:S01]  /*1ce0*/  MOV R50, R73 ;  /* 0x0000004900327202 */ /* 0x004fe20000000f00 */
[----:B------:R-:W-:Y:S02]  /*1cf0*/  IMAD.MOV.U32 R48, RZ, RZ, R57 ;  /* 0x000000ffff307224 */ /* 0x000fe400078e0039 */
[----:B------:R-:W-:Y:S01]  /*1d00*/  IMAD.MOV.U32 R49, RZ, RZ, R59 ;  /* 0x000000ffff317224 */ /* 0x000fe200078e003b */
[----:B------:R1:W-:Y:S01]  /*1d10*/  STS.128 [R0+UR13+0x1800], R44 ;  /* 0x0018002c00007988 */ /* 0x0003e20008000c0d */
[----:B------:R-:W-:Y:S01]  /*1d20*/  IMAD.MOV.U32 R51, RZ, RZ, R75 ;  /* 0x000000ffff337224 */ /* 0x000fe200078e004b */
[----:B---3--:R-:W-:Y:S01]  /*1d30*/  MOV R54, R81 ;  /* 0x0000005100367202 */ /* 0x008fe20000000f00 */
[----:B------:R-:W-:Y:S02]  /*1d40*/  IMAD.MOV.U32 R57, RZ, RZ, R63 ;  /* 0x000000ffff397224 */ /* 0x000fe400078e003f */
[----:B------:R-:W-:-:S02]  /*1d50*/  IMAD.MOV.U32 R59, RZ, RZ, R79 ;  /* 0x000000ffff3b7224 */ /* 0x000fc400078e004f */
[----:B------:R-:W-:Y:S02]  /*1d60*/  IMAD.MOV.U32 R52, RZ, RZ, R65 ;  /* 0x000000ffff347224 */ /* 0x000fe400078e0041 */
[----:B------:R-:W-:Y:S02]  /*1d70*/  IMAD.MOV.U32 R53, RZ, RZ, R67 ;  /* 0x000000ffff357224 */ /* 0x000fe400078e0043 */
[----:B------:R-:W-:Y:S02]  /*1d80*/  IMAD.MOV.U32 R55, RZ, RZ, R83 ;  /* 0x000000ffff377224 */ /* 0x000fe400078e0053 */
[----:B-1----:R-:W-:Y:S01]  /*1d90*/  IMAD.MOV.U32 R44, RZ, RZ, R69 ;  /* 0x000000ffff2c7224 */ /* 0x002fe200078e0045 */
        /* <DEDUP_REMOVED lines=11> */
[----:B------:R-:W1:Y:S04]  /*1e50*/  LDS.128 R72, [R2+UR12] ;  /* 0x0000000c02487984 */ /* 0x000e680008000c00 */
        /* <DEDUP_REMOVED lines=11> */
[----:B------:R-:W-:-:S02]  /*1f10*/  IMAD.MOV.U32 R81, RZ, RZ, R94 ;  /* 0x000000ffff517224 */ /* 0x000fc400078e005e */
[----:B------:R-:W-:Y:S02]  /*1f20*/  IMAD.MOV.U32 R83, RZ, RZ, R110 ;  /* 0x000000ffff537224 */ /* 0x000fe400078e006e */
[----:B------:R-:W-:Y:S01]  /*1f30*/  IMAD.MOV.U32 R84, RZ, RZ, R96 ;  /* 0x000000ffff547224 */ /* 0x000fe200078e0060 */
[----:B------:R-:W-:Y:S01]  /*1f40*/  MOV R86, R112 ;  /* 0x0000007000567202 */ /* 0x000fe20000000f00 */
[----:B------:R-:W-:Y:S02]  /*1f50*/  IMAD.MOV.U32 R92, RZ, RZ, R93 ;  /* 0x000000ffff5c7224 */ /* 0x000fe400078e005d */
[----:B------:R-:W-:Y:S01]  /*1f60*/  IMAD.MOV.U32 R96, RZ, RZ, R97 ;  /* 0x000000ffff607224 */ /* 0x000fe200078e0061 */
[----:B------:R-:W-:Y:S01]  /*1f70*/  MOV R94, R109 ;  /* 0x0000006d005e7202 */ /* 0x000fe20000000f00 */
[----:B------:R-:W-:Y:S01]  /*1f80*/  IMAD.MOV.U32 R85, RZ, RZ, R98 ;  /* 0x000000ffff557224 */ /* 0x000fe200078e0062 */
[----:B------:R-:W-:Y:S01]  /*1f90*/  MOV R98, R113 ;  /* 0x0000007100627202 */ /* 0x000fe20000000f00 */
[----:B------:R-:W-:-:S02]  /*1fa0*/  IMAD.MOV.U32 R87, RZ, RZ, R114 ;  /* 0x000000ffff577224 */ /* 0x000fc400078e0072 */
[----:B------:R-:W-:Y:S01]  /*1fb0*/  IMAD.MOV.U32 R93, RZ, RZ, R95 ;  /* 0x000000ffff5d7224 */ /* 0x000fe200078e005f */
[----:B------:R2:W-:Y:S01]  /*1fc0*/  STS.128 [R0+UR13], R76 ;  /* 0x0000004c00007988 */ /* 0x0005e20008000c0d */
[----:B------:R-:W-:Y:S02]  /*1fd0*/  IMAD.MOV.U32 R97, RZ, RZ, R99 ;  /* 0x000000ffff617224 */ /* 0x000fe400078e0063 */
[----:B------:R-:W-:Y:S01]  /*1fe0*/  IMAD.MOV.U32 R95, RZ, RZ, R111 ;  /* 0x000000ffff5f7224 */ /* 0x000fe200078e006f */
[----:B------:R3:W-:Y:S01]  /*1ff0*/  STS.128 [R0+UR13+0x800], R80 ;  /* 0x0008005000007988 */ /* 0x0007e20008000c0d */
[----:B------:R-:W-:Y:S02]  /*2000*/  IMAD.MOV.U32 R99, RZ, RZ, R115 ;  /* 0x000000ffff637224 */ /* 0x000fe400078e0073 */
[----:B--2---:R-:W-:Y:S01]  /*2010*/  IMAD.MOV.U32 R76, RZ, RZ, R100 ;  /* 0x000000ffff4c7224 */ /* 0x004fe200078e0064 */
[----:B------:R-:W-:Y:S01]  /*2020*/  MOV R78, R116 ;  /* 0x00000074004e7202 */ /* 0x000fe20000000f00 */
[----:B------:R-:W-:-:S02]  /*2030*/  IMAD.MOV.U32 R77, RZ, RZ, R102 ;  /* 0x000000ffff4d7224 */ /* 0x000fc400078e0066 */
[----:B------:R-:W-:Y:S01]  /*2040*/  IMAD.MOV.U32 R79, RZ, RZ, R118 ;  /* 0x000000ffff4f7224 */ /* 0x000fe200078e0076 */
[----:B---3--:R-:W-:Y:S01]  /*2050*/  MOV R82, R105 ;  /* 0x0000006900527202 */ /* 0x008fe20000000f00 */
[----:B------:R-:W-:Y:S02]  /*2060*/  IMAD.MOV.U32 R80, RZ, RZ, R89 ;  /* 0x000000ffff507224 */ /* 0x000fe400078e0059 */
[----:B------:R-:W-:Y:S01]  /*2070*/  IMAD.MOV.U32 R81, RZ, RZ, R91 ;  /* 0x000000ffff517224 */ /* 0x000fe200078e005b */
[----:B------:R2:W-:Y:S01]  /*2080*/  STS.128 [R0+UR13+0x1800], R76 ;  /* 0x0018004c00007988 */ /* 0x0005e20008000c0d */
[----:B------:R-:W-:-:S03]  /*2090*/  IMAD.MOV.U32 R83, RZ, RZ, R107 ;  /* 0x000000ffff537224 */ /* 0x000fc600078e006b */
[----:B------:R-:W-:Y:S04]  /*20a0*/  STS.128 [R0+UR13+0x1000], R84 ;  /* 0x0010005400007988 */ /* 0x000fe80008000c0d */
[----:B------:R-:W-:Y:S01]  /*20b0*/  STS.128 [R3+UR13], R80 ;  /* 0x0000005003007988 */ /* 0x000fe20008000c0d */
[----:B--2---:R-:W-:Y:S01]  /*20c0*/  IMAD.MOV.U32 R76, RZ, RZ, R101 ;  /* 0x000000ffff4c7224 */ /* 0x004fe200078e0065 */
[----:B------:R-:W-:Y:S01]  /*20d0*/  MOV R77, R103 ;  /* 0x00000067004d7202 */ /* 0x000fe20000000f00 */
[----:B------:R-:W-:Y:S02]  /*20e0*/  IMAD.MOV.U32 R78, RZ, RZ, R117 ;  /* 0x000000ffff4e7224 */ /* 0x000fe400078e0075 */
[----:B------:R-:W-:Y:S01]  /*20f0*/  IMAD.MOV.U32 R79, RZ, RZ, R119 ;  /* 0x000000ffff4f7224 */ /* 0x000fe200078e0077 */
[----:B------:R-:W-:Y:S04]  /*2100*/  STS.128 [R3+UR13+0x800], R92 ;  /* 0x0008005c03007988 */ /* 0x000fe80008000c0d */
[----:B------:R-:W-:Y:S04]  /*2110*/  STS.128 [R3+UR13+0x1000], R96 ;  /* 0x0010006003007988 */ /* 0x000fe80008000c0d */
[----:B------:R-:W-:Y:S01]  /*2120*/  STS.128 [R3+UR13+0x1800], R76 ;  /* 0x0018004c03007988 */ /* 0x000fe20008000c0d */
[----:B------:R-:W-:Y:S01]  /*2130*/  BAR.SYNC.DEFER_BLOCKING 0x0 ;  /* 0x0000000000007b1d */ /* 0x000fe20000010000 */
[----:B------:R-:W-:Y:S01]  /*2140*/  MOV R108, R120 ;  /* 0x00000078006c7202 */ /* 0x000fe20000000f00 */
[----:B------:R-:W-:Y:S01]  /*2150*/  IMAD.MOV.U32 R109, RZ, RZ, R122 ;  /* 0x000000ffff6d7224 */ /* 0x000fe200078e007a */
[----:B------:R-:W-:Y:S01]  /*2160*/  MOV R111, R138 ;  /* 0x0000008a006f7202 */ /* 0x000fe20000000f00 */
[----:B------:R-:W-:-:S02]  /*2170*/  IMAD.MOV.U32 R110, RZ, RZ, R136 ;  /* 0x000000ffff6e7224 */ /* 0x000fc400078e0088 */
[----:B------:R-:W2:Y:S04]  /*2180*/  LDS.128 R104, [R2+UR12] ;  /* 0x0000000c02687984 */ /* 0x000ea80008000c00 */
[----:B------:R-:W-:Y:S04]  /*2190*/  LDS.128 R100, [R2+UR12+0x100] ;  /* 0x0001000c02647984 */ /* 0x000fe80008000c00 */
[----:B------:R-:W-:Y:S04]  /*21a0*/  LDS.128 R88, [R2+UR12+0x200] ;  /* 0x0002000c02587984 */ /* 0x000fe80008000c00 */
[----:B------:R-:W-:Y:S04]  /*21b0*/  LDS.128 R84, [R2+UR12+0x300] ;  /* 0x0003000c02547984 */ /* 0x000fe80008000c00 */
[----:B------:R-:W-:Y:S04]  /*21c0*/  LDS.128 R96, [R2+UR12+0x400] ;  /* 0x0004000c02607984 */ /* 0x000fe80008000c00 */
[----:B------:R-:W-:Y:S04]  /*21d0*/  LDS.128 R92, [R2+UR12+0x500] ;  /* 0x0005000c025c7984 */ /* 0x000fe80008000c00 */
[----:B------:R-:W-:Y:S04]  /*21e0*/  LDS.128 R80, [R2+UR12+0x600] ;  /* 0x0006000c02507984 */ /* 0x000fe80008000c00 */
[----:B------:R-:W-:Y:S01]  /*21f0*/  LDS.128 R76, [R2+UR12+0x700] ;  /* 0x0007000c024c7984 */ /* 0x000fe20008000c00 */
        /* <DEDUP_REMOVED lines=8> */
[----:B------:R-:W-:Y:S02]  /*2280*/  IMAD.MOV.U32 R119, RZ, RZ, R146 ;  /* 0x000000ffff777224 */ /* 0x000fe400078e0092 */
[----:B------:R-:W-:Y:S02]  /*2290*/  IMAD.MOV.U32 R120, RZ, RZ, R125 ;  /* 0x000000ffff787224 */ /* 0x000fe400078e007d */
[----:B------:R-:W-:Y:S01]  /*22a0*/  IMAD.MOV.U32 R122, RZ, RZ, R141 ;  /* 0x000000ffff7a7224 */ /* 0x000fe200078e008d */
[----:B------:R3:W-:Y:S04]  /*22b0*/  STS.128 [R0+UR13], R108 ;  /* 0x0000006c00007988 */ /* 0x0007e80008000c0d */
[----:B------:R4:W-:Y:S04]  /*22c0*/  STS.128 [R0+UR13+0x800], R112 ;  /* 0x0008007000007988 */ /* 0x0009e80008000c0d */
[----:B------:R5:W-:Y:S01]  /*22d0*/  STS.128 [R0+UR13+0x1000], R116 ;  /* 0x0010007400007988 */ /* 0x000be20008000c0d */
[----:B---3--:R-:W-:Y:S01]  /*22e0*/  MOV R108, R132 ;  /* 0x00000084006c7202 */ /* 0x008fe20000000f00 */
[----:B------:R-:W-:Y:S01]  /*22f0*/  IMAD.MOV.U32 R109, RZ, RZ, R134 ;  /* 0x000000ffff6d7224 */ /* 0x000fe200078e0086 */
[----:B------:R-:W-:Y:S01]  /*2300*/  MOV R111, R150 ;  /* 0x00000096006f7202 */ /* 0x000fe20000000f00 */
[----:B------:R-:W-:Y:S01]  /*2310*/  IMAD.MOV.U32 R110, RZ, RZ, R148 ;  /* 0x000000ffff6e7224 */ /* 0x000fe200078e0094 */
[----:B----4-:R-:W-:Y:S01]  /*2320*/  MOV R114, R137 ;  /* 0x0000008900727202 */ /* 0x010fe20000000f00 */
[----:B------:R-:W-:Y:S01]  /*2330*/  IMAD.MOV.U32 R112, RZ, RZ, R121 ;  /* 0x000000ffff707224 */ /* 0x000fe200078e0079 */
[----:B------:R-:W-:Y:S01]  /*2340*/  MOV R121, R127 ;  /* 0x0000007f00797202 */ /* 0x000fe20000000f00 */
[----:B------:R-:W-:Y:S01]  /*2350*/  IMAD.MOV.U32 R113, RZ, RZ, R123 ;  /* 0x000000ffff717224 */ /* 0x000fe200078e007b */
[----:B------:R3:W-:Y:S01]  /*2360*/  STS.128 [R0+UR13+0x1800], R108 ;  /* 0x0018006c00007988 */ /* 0x0007e20008000c0d */
[----:B------:R-:W-:Y:S01]  /*2370*/  IMAD.MOV.U32 R115, RZ, RZ, R139 ;  /* 0x000000ffff737224 */ /* 0x000fe200078e008b */
[----:B-----5:R-:W-:Y:S01]  /*2380*/  MOV R116, R129 ;  /* 0x0000008100747202 */ /* 0x020fe20000000f00 */
[----:B------:R-:W-:Y:S01]  /*2390*/  IMAD.MOV.U32 R123, RZ, RZ, R143 ;  /* 0x000000ffff7b7224 */ /* 0x000fe200078e008f */
[----:B------:R-:W-:Y:S01]  /*23a0*/  MOV R119, R147 ;  /* 0x0000009300777202 */ /* 0x000fe20000000f00 */
[----:B------:R-:W-:-:S02]  /*23b0*/  IMAD.MOV.U32 R117, RZ, RZ, R131 ;  /* 0x000000ffff757224 */ /* 0x000fc400078e0083 */
[----:B------:R-:W-:Y:S01]  /*23c0*/  IMAD.MOV.U32 R118, RZ, RZ, R145 ;  /* 0x000000ffff767224 */ /* 0x000fe200078e0091 */
[----:B------:R-:W-:Y:S01]  /*23d0*/  STS.128 [R3+UR13], R112 ;  /* 0x0000007003007988 */ /* 0x000fe20008000c0d */
[----:B---3--:R-:W-:Y:S01]  /*23e0*/  IMAD.MOV.U32 R108, RZ, RZ, R133 ;  /* 0x000000ffff6c7224 */ /* 0x008fe200078e0085 */
[----:B------:R-:W-:Y:S01]  /*23f0*/  MOV R110, R149 ;  /* 0x00000095006e7202 */ /* 0x000fe20000000f00 */
[----:B------:R-:W-:Y:S02]  /*2400*/  IMAD.MOV.U32 R109, RZ, RZ, R135 ;  /* 0x000000ffff6d7224 */ /* 0x000fe400078e0087 */
[----:B------:R-:W-:Y:S01]  /*2410*/  IMAD.MOV.U32 R111, RZ, RZ, R151 ;  /* 0x000000ffff6f7224 */ /* 0x000fe200078e0097 */
[----:B------:R-:W-:Y:S04]  /*2420*/  STS.128 [R3+UR13+0x800], R120 ;  /* 0x0008007803007988 */ /* 0x000fe80008000c0d */
[----:B------:R-:W-:Y:S04]  /*2430*/  STS.128 [R3+UR13+0x1000], R116 ;  /* 0x0010007403007988 */ /* 0x000fe80008000c0d */
[----:B------:R-:W-:Y:S01]  /*2440*/  STS.128 [R3+UR13+0x1800], R108 ;  /* 0x0018006c03007988 */ /* 0x000fe20008000c0d */
[----:B------:R-:W-:Y:S06]  /*2450*/  BAR.SYNC.DEFER_BLOCKING 0x0 ;  /* 0x0000000000007b1d */ /* 0x000fec0000010000 */
[----:B------:R-:W3:Y:S04]  /*2460*/  LDS.128 R124, [R2+UR12] ;  /* 0x0000000c027c7984 */ /* 0x000ee80008000c00 */
[----:B------:R-:W4:Y:S04]  /*2470*/  LDS.128 R128, [R2+UR12+0x100] ;  /* 0x0001000c02807984 */ /* 0x000f280008000c00 */
[----:B------:R-:W5:Y:S04]  /*2480*/  LDS.128 R132, [R2+UR12+0x200] ;  /* 0x0002000c02847984 */ /* 0x000f680008000c00 */
[----:B------:R-:W5:Y:S04]  /*2490*/  LDS.128 R108, [R2+UR12+0x300] ;  /* 0x0003000c026c7984 */ /* 0x000f680008000c00 */
[----:B0-----:R-:W-:Y:S04]  /*24a0*/  STG.E desc[UR14][R174.64], R36 ;  /* 0x00000024ae007986 */ /* 0x001fe8000c10190e */
[----:B------:R-:W-:Y:S04]  /*24b0*/  STG.E desc[UR14][R174.64+0x80], R38 ;  /* 0x00008026ae007986 */ /* 0x000fe8000c10190e */
[----:B-1----:R-:W-:Y:S04]  /*24c0*/  STG.E desc[UR14][R174.64+0x100], R72 ;  /* 0x00010048ae007986 */ /* 0x002fe8000c10190e */
[----:B------:R-:W-:Y:S04]  /*24d0*/  STG.E desc[UR14][R174.64+0x180], R74 ;  /* 0x0001804aae007986 */ /* 0x000fe8000c10190e */
[----:B--2---:R-:W-:Y:S04]  /*24e0*/  STG.E desc[UR14][R174.64+0x200], R104 ;  /* 0x00020068ae007986 */ /* 0x004fe8000c10190e */
[----:B------:R-:W-:Y:S04]  /*24f0*/  STG.E desc[UR14][R174.64+0x280], R106 ;  /* 0x0002806aae007986 */ /* 0x000fe8000c10190e */
[----:B---3--:R-:W-:Y:S04]  /*2500*/  STG.E desc[UR14][R174.64+0x300], R124 ;  /* 0x0003007cae007986 */ /* 0x008fe8000c10190e */
[----:B------:R-:W-:Y:S04]  /*2510*/  STG.E desc[UR14][R174.64+0x380], R126 ;  /* 0x0003807eae007986 */ /* 0x000fe8000c10190e */
[----:B------:R-:W-:Y:S04]  /*2520*/  STG.E desc[UR14][R172.64], R40 ;  /* 0x00000028ac007986 */ /* 0x000fe8000c10190e */
[----:B------:R-:W-:Y:S04]  /*2530*/  STG.E desc[UR14][R172.64+0x80], R42 ;  /* 0x0000802aac007986 */ /* 0x000fe8000c10190e */
[----:B------:R-:W-:Y:S04]  /*2540*/  STG.E desc[UR14][R172.64+0x100], R68 ;  /* 0x00010044ac007986 */ /* 0x000fe8000c10190e */
[----:B------:R-:W-:Y:S04]  /*2550*/  STG.E desc[UR14][R172.64+0x180], R70 ;  /* 0x00018046ac007986 */ /* 0x000fe8000c10190e */
[----:B------:R-:W-:Y:S04]  /*2560*/  STG.E desc[UR14][R172.64+0x200], R100 ;  /* 0x00020064ac007986 */ /* 0x000fe8000c10190e */
[----:B------:R-:W-:Y:S04]  /*2570*/  STG.E desc[UR14][R172.64+0x280], R102 ;  /* 0x00028066ac007986 */ /* 0x000fe8000c10190e */
[----:B----4-:R-:W-:Y:S04]  /*2580*/  STG.E desc[UR14][R172.64+0x300], R128 ;  /* 0x00030080ac007986 */ /* 0x010fe8000c10190e */
[----:B------:R-:W-:Y:S04]  /*2590*/  STG.E desc[UR14][R172.64+0x380], R130 ;  /* 0x00038082ac007986 */ /* 0x000fe8000c10190e */
        /* <DEDUP_REMOVED lines=16> */
[----:B------:R-:W0:Y:S04]  /*26a0*/  LDS.128 R36, [R2+UR12+0x400] ;  /* 0x0004000c02247984 */ /* 0x000e280008000c00 */
[----:B------:R-:W-:Y:S04]  /*26b0*/  STG.E desc[UR14][R166.64], R32 ;  /* 0x00000020a6007986 */ /* 0x000fe8000c10190e */
[----:B------:R-:W-:Y:S04]  /*26c0*/  STG.E desc[UR14][R166.64+0x80], R34 ;  /* 0x00008022a6007986 */ /* 0x000fe8000c10190e */
[----:B------:R-:W-:Y:S04]  /*26d0*/  STG.E desc[UR14][R166.64+0x100], R60 ;  /* 0x0001003ca6007986 */ /* 0x000fe8000c10190e */
[----:B------:R-:W-:Y:S04]  /*26e0*/  STG.E desc[UR14][R166.64+0x180], R62 ;  /* 0x0001803ea6007986 */ /* 0x000fe8000c10190e */
[----:B------:R-:W-:Y:S04]  /*26f0*/  STG.E desc[UR14][R166.64+0x200], R88 ;  /* 0x00020058a6007986 */ /* 0x000fe8000c10190e */
[----:B------:R-:W-:Y:S04]  /*2700*/  STG.E desc[UR14][R166.64+0x280], R90 ;  /* 0x0002805aa6007986 */ /* 0x000fe8000c10190e */
[----:B-----5:R-:W-:Y:S04]  /*2710*/  STG.E desc[UR14][R166.64+0x300], R132 ;  /* 0x00030084a6007986 */ /* 0x020fe8000c10190e */
[----:B------:R-:W-:Y:S04]  /*2720*/  STG.E desc[UR14][R166.64+0x380], R134 ;  /* 0x00038086a6007986 */ /* 0x000fe8000c10190e */
[----:B------:R-:W1:Y:S04]  /*2730*/  LDS.128 R40, [R2+UR12+0x500] ;  /* 0x0005000c02287984 */ /* 0x000e680008000c00 */
        /* <DEDUP_REMOVED lines=18> */
[----:B------:R-:W2:Y:S04]  /*2860*/  LDS.128 R32, [R2+UR12+0x600] ;  /* 0x0006000c02207984 */ /* 0x000ea80008000c00 */
[----:B------:R-:W3:Y:S04]  /*2870*/  LDS.128 R28, [R2+UR12+0x700] ;  /* 0x0007000c021c7984 */ /* 0x000ee80008000c00 */
        /* <DEDUP_REMOVED lines=12> */
[----:B0-----:R-:W-:Y:S04]  /*2940*/  STG.E desc[UR14][R158.64+0x300], R36 ;  /* 0x000300249e007986 */ /* 0x001fe8000c10190e */
[----:B------:R-:W-:Y:S04]  /*2950*/  STG.E desc[UR14][R158.64+0x380], R38 ;  /* 0x000380269e007986 */ /* 0x000fe8000c10190e */
[----:B------:R-:W-:Y:S04]  /*2960*/  STG.E desc[UR14][R156.64], R12 ;  /* 0x0000000c9c007986 */ /* 0x000fe8000c10190e */
[----:B------:R-:W-:Y:S04]  /*2970*/  STG.E desc[UR14][R156.64+0x80], R14 ;  /* 0x0000800e9c007986 */ /* 0x000fe8000c10190e */
[----:B------:R-:W-:Y:S04]  /*2980*/  STG.E desc[UR14][R156.64+0x100], R64 ;  /* 0x000100409c007986 */ /* 0x000fe8000c10190e */
[----:B------:R-:W-:Y:S04]  /*2990*/  STG.E desc[UR14][R156.64+0x180], R66 ;  /* 0x000180429c007986 */ /* 0x000fe8000c10190e */
[----:B------:R-:W-:Y:S04]  /*29a0*/  STG.E desc[UR14][R156.64+0x200], R92 ;  /* 0x0002005c9c007986 */ /* 0x000fe8000c10190e */
[----:B------:R-:W-:Y:S04]  /*29b0*/  STG.E desc[UR14][R156.64+0x280], R94 ;  /* 0x0002805e9c007986 */ /* 0x000fe8000c10190e */
[----:B-1----:R-:W-:Y:S04]  /*29c0*/  STG.E desc[UR14][R156.64+0x300], R40 ;  /* 0x000300289c007986 */ /* 0x002fe8000c10190e */
        /* <DEDUP_REMOVED lines=23> */
[----:B--2---:R-:W-:Y:S04]  /*2b40*/  STG.E desc[UR14][R10.64+0x300], R32 ;  /* 0x000300200a007986 */ /* 0x004fe8000c10190e */
[----:B------:R-:W-:Y:S04]  /*2b50*/  STG.E desc[UR14][R10.64+0x380], R34 ;  /* 0x000380220a007986 */ /* 0x000fe8000c10190e */
[----:B------:R-:W-:Y:S04]  /*2b60*/  STG.E desc[UR14][R8.64], R16 ;  /* 0x0000001008007986 */ /* 0x000fe8000c10190e */
[----:B------:R-:W-:Y:S04]  /*2b70*/  STG.E desc[UR14][R8.64+0x80], R18 ;  /* 0x0000801208007986 */ /* 0x000fe8000c10190e */
[----:B------:R-:W-:Y:S04]  /*2b80*/  STG.E desc[UR14][R8.64+0x100], R44 ;  /* 0x0001002c08007986 */ /* 0x000fe8000c10190e */
[----:B------:R-:W-:Y:S04]  /*2b90*/  STG.E desc[UR14][R8.64+0x180], R46 ;  /* 0x0001802e08007986 */ /* 0x000fe8000c10190e */
[----:B------:R-:W-:Y:S04]  /*2ba0*/  STG.E desc[UR14][R8.64+0x200], R76 ;  /* 0x0002004c08007986 */ /* 0x000fe8000c10190e */
        /* <DEDUP_REMOVED lines=18> */
[----:B------:R-:W-:Y:S01]  /*2cd0*/  STG.E desc[UR14][R4.64+0x380], R31 ;  /* 0x0003801f04007986 */ /* 0x000fe2000c10190e */
[----:B------:R-:W-:Y:S05]  /*2ce0*/  EXIT ;  /* 0x000000000000794d */ /* 0x000fea0003800000 */
.L_x_0:
[----:B------:R-:W-:-:S00]  /*2cf0*/  BRA `(.L_x_0) ;  /* 0xfffffffc00fc7947 */ /* 0x000fc0000383ffff */
[----:B------:R-:W-:-:S00]  /*2d00*/  NOP ;  /* 0x0000000000007918 */ /* 0x000fc00000000000 */
[----:B------:R-:W-:-:S00]  /*2d10*/  NOP ;  /* 0x0000000000007918 */ /* 0x000fc00000000000 */
[----:B------:R-:W-:-:S00]  /*2d20*/  NOP ;  /* 0x0000000000007918 */ /* 0x000fc00000000000 */
[----:B------:R-:W-:-:S00]  /*2d30*/  NOP ;  /* 0x0000000000007918 */ /* 0x000fc00000000000 */
[----:B------:R-:W-:-:S00]  /*2d40*/  NOP ;  /* 0x0000000000007918 */ /* 0x000fc00000000000 */
[----:B------:R-:W-:-:S00]  /*2d50*/  NOP ;  /* 0x0000000000007918 */ /* 0x000fc00000000000 */
[----:B------:R-:W-:-:S00]  /*2d60*/  NOP ;  /* 0x0000000000007918 */ /* 0x000fc00000000000 */
[----:B------:R-:W-:-:S00]  /*2d70*/  NOP ;  /* 0x0000000000007918 */ /* 0x000fc00000000000 */
.L_x_1:


//--------------------- .nv.shared.gluon_mma      --------------------------
	.section	.nv.shared.gluon_mma,"aw",@nobits
	.sectionflags	@""
	.align	16
	.zero		1024


//--------------------- .nv.shared.reserved.0     --------------------------
	.section	.nv.shared.reserved.0,"aw",@nobits
	.weak		__nv_reservedSMEM_offset_0_alias
	.size		__nv_reservedSMEM_offset_0_alias, 0, 0
	.other		__nv_reservedSMEM_offset_0_alias,@"STO_CUDA_RESERVED_SHARED STV_DEFAULT"
__nv_reservedSMEM_offset_0_alias:
	.zero		0


//--------------------- .nv.constant0.gluon_mma   --------------------------
	.section	.nv.constant0.gluon_mma,"a",@progbits
	.sectionflags	@""
	.align	4
.nv.constant0.gluon_mma:
	.zero		568


//--------------------- SYMBOLS --------------------------

	.type		.nv.reservedSmem.offset0,@object
	.size		.nv.reservedSmem.offset0,0x4
